// auto-generated by cutlass_sweep.gemm — config: {"arch": "sm_100", "cluster_m": 2, "cluster_n": 4, "dtype": "fp32", "dtype_b": "fp32", "layout": "nt", "stages": 0, "tile_k": 32, "tile_m": 128, "tile_n": 256}
#include "cutlass/cutlass.h"
#include "cutlass/gemm/collective/collective_builder.hpp"
#include "cutlass/gemm/device/gemm_universal_adapter.h"
#include "cutlass/gemm/kernel/gemm_universal.hpp"
#include "cutlass/epilogue/collective/collective_builder.hpp"

using ElemA = float;
using ElemB = float;
using ElemCD = float;
using Acc  = float;
using TileShape    = cute::Shape<cute::_128, cute::_256, cute::_32>;
using ClusterShape = cute::Shape<cute::_2, cute::_4, cute::_1>;

using CollectiveEpilogue = typename cutlass::epilogue::collective::CollectiveBuilder<
    cutlass::arch::Sm100, cutlass::arch::OpClassTensorOp,
    TileShape, ClusterShape,
    cutlass::epilogue::collective::EpilogueTileAuto,
    Acc, Acc,
    ElemCD, cutlass::layout::RowMajor, 128 / cutlass::sizeof_bits<ElemCD>::value,
    ElemCD, cutlass::layout::RowMajor, 128 / cutlass::sizeof_bits<ElemCD>::value,
    cutlass::epilogue::collective::EpilogueScheduleAuto
  >::CollectiveOp;

using CollectiveMainloop = typename cutlass::gemm::collective::CollectiveBuilder<
    cutlass::arch::Sm100, cutlass::arch::OpClassTensorOp,
    ElemA, cutlass::layout::RowMajor, 128 / cutlass::sizeof_bits<ElemA>::value,
    ElemB, cutlass::layout::ColumnMajor, 128 / cutlass::sizeof_bits<ElemB>::value,
    Acc,
    TileShape, ClusterShape,
    cutlass::gemm::collective::StageCountAutoCarveout<static_cast<int>(sizeof(typename CollectiveEpilogue::SharedStorage))>,
    cutlass::gemm::collective::KernelScheduleAuto
  >::CollectiveOp;

using GemmKernel = cutlass::gemm::kernel::GemmUniversal<
    cute::Shape<int,int,int,int>,
    CollectiveMainloop,
    CollectiveEpilogue
>;
using Gemm = cutlass::gemm::device::GemmUniversalAdapter<GemmKernel>;

// Force the device kernel symbol into the cubin without needing a host main.
auto* _anchor = &cutlass::device_kernel<GemmKernel>;


// ===== COMPILED SASS (sm_100a) =====

	.target	sm_100a

	.elftype	@"ET_EXEC"


//--------------------- .note.nv.tkinfo           --------------------------
	.section	.note.nv.tkinfo,"",@"SHT_NOTE"
	.sectionflags	@"SHF_NOTE_NV_TKINFO"
	.tkinfo
        /*0018*/ 	.word	0x00000002
        /*0030*/ 	.string	""
        /*0030*/ 	.string	"ptxas"
        /*0030*/ 	.string	"Cuda compilation tools, release 13.0, V13.0.88"
        /*0030*/ 	.string	"Build cuda_13.0.r13.0/compiler.36424714_0"
        /*0030*/ 	.string	"-arch sm_100a -m 64 "



//--------------------- .note.nv.cuinfo           --------------------------
	.section	.note.nv.cuinfo,"",@"SHT_NOTE"
	.sectionflags	@"SHF_NOTE_NV_CUINFO"
        /*0018*/ 	.short	0x0002
        /*001a*/ 	.short	0x0064
        /*001c*/ 	.short	0x0082
	.zero		2


//--------------------- .nv.info                  --------------------------
	.section	.nv.info,"",@"SHT_CUDA_INFO"
	.align	4


	//----- nvinfo : EIATTR_REGCOUNT
	.align		4
        /*0000*/ 	.byte	0x04, 0x2f
        /*0002*/ 	.short	(.L_19 - .L_18)
	.align		4
.L_18:
        /*0004*/ 	.word	index@(_ZN7cutlass13device_kernelINS_4gemm6kernel13GemmUniversalIN4cute5tupleIJiiiiEEENS1_10collective13CollectiveMmaINS1_35MainloopSm100TmaUmmaWarpSpecializedILi8ELi2ELi4ENS5_IJNS4_1CILi2EEENSA_ILi4EEENSA_ILi1EEEEEEEENS5_IJNSA_ILi128EEENSA_ILi256EEENSA_ILi32EEEEEEfNS5_IJlSD_lEEEfSK_NS4_8TiledMMAINS4_8MMA_AtomIJNS4_23SM100_MMA_TF32_2x1SM_SSINS_10tfloat32_tESO_fLi128ELi256ELNS4_4UMMA5MajorE0ELSQ_0ELNSP_7ScaleInE0ELSR_0EEEEEENS4_6LayoutINS5_IJSD_SD_SD_EEENS5_IJNSA_ILi0EEESW_SW_EEEEENS5_IJNS4_10UnderscoreESZ_SZ_EEEEENS4_28SM100_TMA_2SM_LOAD_MULTICASTENS4_14ComposedLayoutINS4_7SwizzleILi3ELi4ELi3EEENS4_18smem_ptr_flag_bitsILi32EEENSU_INS5_IJNSA_ILi8EEESI_EEENS5_IJSI_SD_EEEEEEEvNS4_8identityENS4_18SM100_TMA_2SM_LOADES1C_vS1D_EENS_8epilogue10collective18CollectiveEpilogueINS1G_23Sm100TmaWarpSpecializedILi4ELi2ELi16ELb1ELb0EEEJNS5_IJNSA_ILi64EEESH_SI_EEENS5_IJNSU_IS1L_SD_EENSU_INS5_IJNSA_ILi16EEESB_EEENS5_IJSD_SG_EEEEEEEEfSK_fSK_NS1G_6fusion15FusionCallbacksIS1K_NS1T_17LinearCombinationIffffLNS_15FloatRoundStyleE2EEES1M_S1S_JEEENS4_5SM1004TMEM4LOAD26SM100_TMEM_LOAD_32dp32b16xENS4_13SM90_TMA_LOADENS13_INS14_ILi2ELi4ELi3EEES17_NSU_INS5_IJS18_S1O_EEENS5_IJS1O_SD_EEEEEEENS4_39AutoVectorizingCopyWithAssumedAlignmentILi128EEENS4_14SM90_TMA_STOREES28_S2A_S2A_EEEvvEEEEvNT_6ParamsE)
        /*0008*/ 	.word	0x00000050


	//----- nvinfo : EIATTR_FRAME_SIZE
	.align		4
.L_19:
        /*000c*/ 	.byte	0x04, 0x11
        /*000e*/ 	.short	(.L_21 - .L_20)
	.align		4
.L_20:
        /*0010*/ 	.word	index@($__internal_2_$__cuda_sm10x_tcgen05_guardrail_trap_unallocated_columns_being_dealloced)
        /*0014*/ 	.word	0x00000000


	//----- nvinfo : EIATTR_FRAME_SIZE
	.align		4
.L_21:
        /*0018*/ 	.byte	0x04, 0x11
        /*001a*/ 	.short	(.L_23 - .L_22)
	.align		4
.L_22:
        /*001c*/ 	.word	index@($__internal_1_$__cuda_sm10x_tcgen05_guardrail_trap_phase_invalid_during_alloc)
        /*0020*/ 	.word	0x00000000


	//----- nvinfo : EIATTR_FRAME_SIZE
	.align		4
.L_23:
        /*0024*/ 	.byte	0x04, 0x11
        /*0026*/ 	.short	(.L_25 - .L_24)
	.align		4
.L_24:
        /*0028*/ 	.word	index@($__internal_0_$__cuda_sm10x_tcgen05_guardrail_trap_col_being_dealloced_not_returned_by_alloc)
        /*002c*/ 	.word	0x00000000


	//----- nvinfo : EIATTR_FRAME_SIZE
	.align		4
.L_25:
        /*0030*/ 	.byte	0x04, 0x11
        /*0032*/ 	.short	(.L_27 - .L_26)
	.align		4
.L_26:
        /*0034*/ 	.word	index@(_ZN7cutlass13device_kernelINS_4gemm6kernel13GemmUniversalIN4cute5tupleIJiiiiEEENS1_10collective13CollectiveMmaINS1_35MainloopSm100TmaUmmaWarpSpecializedILi8ELi2ELi4ENS5_IJNS4_1CILi2EEENSA_ILi4EEENSA_ILi1EEEEEEEENS5_IJNSA_ILi128EEENSA_ILi256EEENSA_ILi32EEEEEEfNS5_IJlSD_lEEEfSK_NS4_8TiledMMAINS4_8MMA_AtomIJNS4_23SM100_MMA_TF32_2x1SM_SSINS_10tfloat32_tESO_fLi128ELi256ELNS4_4UMMA5MajorE0ELSQ_0ELNSP_7ScaleInE0ELSR_0EEEEEENS4_6LayoutINS5_IJSD_SD_SD_EEENS5_IJNSA_ILi0EEESW_SW_EEEEENS5_IJNS4_10UnderscoreESZ_SZ_EEEEENS4_28SM100_TMA_2SM_LOAD_MULTICASTENS4_14ComposedLayoutINS4_7SwizzleILi3ELi4ELi3EEENS4_18smem_ptr_flag_bitsILi32EEENSU_INS5_IJNSA_ILi8EEESI_EEENS5_IJSI_SD_EEEEEEEvNS4_8identityENS4_18SM100_TMA_2SM_LOADES1C_vS1D_EENS_8epilogue10collective18CollectiveEpilogueINS1G_23Sm100TmaWarpSpecializedILi4ELi2ELi16ELb1ELb0EEEJNS5_IJNSA_ILi64EEESH_SI_EEENS5_IJNSU_IS1L_SD_EENSU_INS5_IJNSA_ILi16EEESB_EEENS5_IJSD_SG_EEEEEEEEfSK_fSK_NS1G_6fusion15FusionCallbacksIS1K_NS1T_17LinearCombinationIffffLNS_15FloatRoundStyleE2EEES1M_S1S_JEEENS4_5SM1004TMEM4LOAD26SM100_TMEM_LOAD_32dp32b16xENS4_13SM90_TMA_LOADENS13_INS14_ILi2ELi4ELi3EEES17_NSU_INS5_IJS18_S1O_EEENS5_IJS1O_SD_EEEEEEENS4_39AutoVectorizingCopyWithAssumedAlignmentILi128EEENS4_14SM90_TMA_STOREES28_S2A_S2A_EEEvvEEEEvNT_6ParamsE)
        /*0038*/ 	.word	0x00000000


	//----- nvinfo : EIATTR_MIN_STACK_SIZE
	.align		4
.L_27:
        /*003c*/ 	.byte	0x04, 0x12
        /*003e*/ 	.short	(.L_29 - .L_28)
	.align		4
.L_28:
        /*0040*/ 	.word	index@(_ZN7cutlass13device_kernelINS_4gemm6kernel13GemmUniversalIN4cute5tupleIJiiiiEEENS1_10collective13CollectiveMmaINS1_35MainloopSm100TmaUmmaWarpSpecializedILi8ELi2ELi4ENS5_IJNS4_1CILi2EEENSA_ILi4EEENSA_ILi1EEEEEEEENS5_IJNSA_ILi128EEENSA_ILi256EEENSA_ILi32EEEEEEfNS5_IJlSD_lEEEfSK_NS4_8TiledMMAINS4_8MMA_AtomIJNS4_23SM100_MMA_TF32_2x1SM_SSINS_10tfloat32_tESO_fLi128ELi256ELNS4_4UMMA5MajorE0ELSQ_0ELNSP_7ScaleInE0ELSR_0EEEEEENS4_6LayoutINS5_IJSD_SD_SD_EEENS5_IJNSA_ILi0EEESW_SW_EEEEENS5_IJNS4_10UnderscoreESZ_SZ_EEEEENS4_28SM100_TMA_2SM_LOAD_MULTICASTENS4_14ComposedLayoutINS4_7SwizzleILi3ELi4ELi3EEENS4_18smem_ptr_flag_bitsILi32EEENSU_INS5_IJNSA_ILi8EEESI_EEENS5_IJSI_SD_EEEEEEEvNS4_8identityENS4_18SM100_TMA_2SM_LOADES1C_vS1D_EENS_8epilogue10collective18CollectiveEpilogueINS1G_23Sm100TmaWarpSpecializedILi4ELi2ELi16ELb1ELb0EEEJNS5_IJNSA_ILi64EEESH_SI_EEENS5_IJNSU_IS1L_SD_EENSU_INS5_IJNSA_ILi16EEESB_EEENS5_IJSD_SG_EEEEEEEEfSK_fSK_NS1G_6fusion15FusionCallbacksIS1K_NS1T_17LinearCombinationIffffLNS_15FloatRoundStyleE2EEES1M_S1S_JEEENS4_5SM1004TMEM4LOAD26SM100_TMEM_LOAD_32dp32b16xENS4_13SM90_TMA_LOADENS13_INS14_ILi2ELi4ELi3EEES17_NSU_INS5_IJS18_S1O_EEENS5_IJS1O_SD_EEEEEEENS4_39AutoVectorizingCopyWithAssumedAlignmentILi128EEENS4_14SM90_TMA_STOREES28_S2A_S2A_EEEvvEEEEvNT_6ParamsE)
        /*0044*/ 	.word	0x00000000
.L_29:


//--------------------- .nv.compat                --------------------------
	.section	.nv.compat,"",@"SHT_CUDA_COMPAT_INFO"
	.align	4
        /*0000*/ 	.byte	0x02, 0x09, 0x01, 0x00, 0x02, 0x02, 0x02, 0x00, 0x02, 0x05, 0x05, 0x00, 0x03, 0x07, 0x01, 0x01
        /*0010*/ 	.byte	0x02, 0x03, 0x01, 0x00, 0x02, 0x06, 0x01, 0x00, 0x04, 0x0b, 0x08, 0x00, 0x09, 0x00, 0x00, 0x00
        /*0020*/ 	.byte	0x00, 0x00, 0x00, 0x00


//--------------------- .nv.info._ZN7cutlass13device_kernelINS_4gemm6kernel13GemmUniversalIN4cute5tupleIJiiiiEEENS1_10collective13CollectiveMmaINS1_35MainloopSm100TmaUmmaWarpSpecializedILi8ELi2ELi4ENS5_IJNS4_1CILi2EEENSA_ILi4EEENSA_ILi1EEEEEEEENS5_IJNSA_ILi128EEENSA_ILi256EEENSA_ILi32EEEEEEfNS5_IJlSD_lEEEfSK_NS4_8TiledMMAINS4_8MMA_AtomIJNS4_23SM100_MMA_TF32_2x1SM_SSINS_10tfloat32_tESO_fLi128ELi256ELNS4_4UMMA5MajorE0ELSQ_0ELNSP_7ScaleInE0ELSR_0EEEEEENS4_6LayoutINS5_IJSD_SD_SD_EEENS5_IJNSA_ILi0EEESW_SW_EEEEENS5_IJNS4_10UnderscoreESZ_SZ_EEEEENS4_28SM100_TMA_2SM_LOAD_MULTICASTENS4_14ComposedLayoutINS4_7SwizzleILi3ELi4ELi3EEENS4_18smem_ptr_flag_bitsILi32EEENSU_INS5_IJNSA_ILi8EEESI_EEENS5_IJSI_SD_EEEEEEEvNS4_8identityENS4_18SM100_TMA_2SM_LOADES1C_vS1D_EENS_8epilogue10collective18CollectiveEpilogueINS1G_23Sm100TmaWarpSpecializedILi4ELi2ELi16ELb1ELb0EEEJNS5_IJNSA_ILi64EEESH_SI_EEENS5_IJNSU_IS1L_SD_EENSU_INS5_IJNSA_ILi16EEESB_EEENS5_IJSD_SG_EEEEEEEEfSK_fSK_NS1G_6fusion15FusionCallbacksIS1K_NS1T_17LinearCombinationIffffLNS_15FloatRoundStyleE2EEES1M_S1S_JEEENS4_5SM1004TMEM4LOAD26SM100_TMEM_LOAD_32dp32b16xENS4_13SM90_TMA_LOADENS13_INS14_ILi2ELi4ELi3EEES17_NSU_INS5_IJS18_S1O_EEENS5_IJS1O_SD_EEEEEEENS4_39AutoVectorizingCopyWithAssumedAlignmentILi128EEENS4_14SM90_TMA_STOREES28_S2A_S2A_EEEvvEEEEvNT_6ParamsE --------------------------
	.section	.nv.info._ZN7cutlass13device_kernelINS_4gemm6kernel13GemmUniversalIN4cute5tupleIJiiiiEEENS1_10collective13CollectiveMmaINS1_35MainloopSm100TmaUmmaWarpSpecializedILi8ELi2ELi4ENS5_IJNS4_1CILi2EEENSA_ILi4EEENSA_ILi1EEEEEEEENS5_IJNSA_ILi128EEENSA_ILi256EEENSA_ILi32EEEEEEfNS5_IJlSD_lEEEfSK_NS4_8TiledMMAINS4_8MMA_AtomIJNS4_23SM100_MMA_TF32_2x1SM_SSINS_10tfloat32_tESO_fLi128ELi256ELNS4_4UMMA5MajorE0ELSQ_0ELNSP_7ScaleInE0ELSR_0EEEEEENS4_6LayoutINS5_IJSD_SD_SD_EEENS5_IJNSA_ILi0EEESW_SW_EEEEENS5_IJNS4_10UnderscoreESZ_SZ_EEEEENS4_28SM100_TMA_2SM_LOAD_MULTICASTENS4_14ComposedLayoutINS4_7SwizzleILi3ELi4ELi3EEENS4_18smem_ptr_flag_bitsILi32EEENSU_INS5_IJNSA_ILi8EEESI_EEENS5_IJSI_SD_EEEEEEEvNS4_8identityENS4_18SM100_TMA_2SM_LOADES1C_vS1D_EENS_8epilogue10collective18CollectiveEpilogueINS1G_23Sm100TmaWarpSpecializedILi4ELi2ELi16ELb1ELb0EEEJNS5_IJNSA_ILi64EEESH_SI_EEENS5_IJNSU_IS1L_SD_EENSU_INS5_IJNSA_ILi16EEESB_EEENS5_IJSD_SG_EEEEEEEEfSK_fSK_NS1G_6fusion15FusionCallbacksIS1K_NS1T_17LinearCombinationIffffLNS_15FloatRoundStyleE2EEES1M_S1S_JEEENS4_5SM1004TMEM4LOAD26SM100_TMEM_LOAD_32dp32b16xENS4_13SM90_TMA_LOADENS13_INS14_ILi2ELi4ELi3EEES17_NSU_INS5_IJS18_S1O_EEENS5_IJS1O_SD_EEEEEEENS4_39AutoVectorizingCopyWithAssumedAlignmentILi128EEENS4_14SM90_TMA_STOREES28_S2A_S2A_EEEvvEEEEvNT_6ParamsE,"",@"SHT_CUDA_INFO"
	.sectionflags	@""
	.align	4


	//----- nvinfo : EIATTR_CUDA_API_VERSION
	.align		4
        /*0000*/ 	.byte	0x04, 0x37
        /*0002*/ 	.short	(.L_31 - .L_30)
.L_30:
        /*0004*/ 	.word	0x00000082


	//----- nvinfo : EIATTR_KPARAM_INFO
	.align		4
.L_31:
        /*0008*/ 	.byte	0x04, 0x17
        /*000a*/ 	.short	(.L_33 - .L_32)
.L_32:
        /*000c*/ 	.word	0x00000000
        /*0010*/ 	.short	0x0000
        /*0012*/ 	.short	0x0000
        /*0014*/ 	.byte	0x00, 0xf0, 0x01, 0x20


	//----- nvinfo : EIATTR_AT_ENTRY_FRAGMENTS
	.align		4
.L_33:
        /*0018*/ 	.byte	0x04, 0x4f
        /*001a*/ 	.short	(.L_35 - .L_34)


	//   ....[0]....
.L_34:
        /*001c*/ 	.word	0x00000007


	//----- nvinfo : EIATTR_RESERVED_SMEM_USED
	.align		4
.L_35:
        /*0020*/ 	.byte	0x01, 0x41
	.zero		2


	//----- nvinfo : EIATTR_SPARSE_MMA_MASK
	.align		4
        /*0024*/ 	.byte	0x03, 0x50
        /*0026*/ 	.short	0x0000


	//----- nvinfo : EIATTR_TCGEN05_2CTA_USED
	.align		4
        /*0028*/ 	.byte	0x01, 0x52
	.zero		2


	//----- nvinfo : EIATTR_MAXREG_COUNT
	.align		4
        /*002c*/ 	.byte	0x03, 0x1b
        /*002e*/ 	.short	0x00ff


	//----- nvinfo : EIATTR_NUM_BARRIERS
	.align		4
        /*0030*/ 	.byte	0x02, 0x4c
        /*0032*/ 	.byte	0x07
	.zero		1


	//----- nvinfo : EIATTR_EXTERNS
	.align		4
        /*0034*/ 	.byte	0x04, 0x0f
        /*0036*/ 	.short	(.L_37 - .L_36)


	//   ....[0]....
	.align		4
.L_36:
        /*0038*/ 	.word	index@(__assertfail)


	//----- nvinfo : EIATTR_MERCURY_ISA_VERSION
	.align		4
.L_37:
        /*003c*/ 	.byte	0x03, 0x5f
        /*003e*/ 	.short	0x0101


	//----- nvinfo : EIATTR_INT_WARP_WIDE_INSTR_OFFSETS
	.align		4
        /*0040*/ 	.byte	0x04, 0x31
        /*0042*/ 	.short	(.L_39 - .L_38)


	//   ....[0]....
.L_38:
        /*0044*/ 	.word	0x00000e50


	//   ....[1]....
        /*0048*/ 	.word	0x00000f00


	//   ....[2]....
        /*004c*/ 	.word	0x000046e0


	//   ....[3]....
        /*0050*/ 	.word	0x00004710


	//   ....[4]....
        /*0054*/ 	.word	0x00004730


	//   ....[5]....
        /*0058*/ 	.word	0x000052b0


	//   ....[6]....
        /*005c*/ 	.word	0x00005340


	//   ....[7]....
        /*0060*/ 	.word	0x000053f0


	//   ....[8]....
        /*0064*/ 	.word	0x00005460


	//   ....[9]....
        /*0068*/ 	.word	0x00005510


	//   ....[10]....
        /*006c*/ 	.word	0x000055c0


	//   ....[11]....
        /*0070*/ 	.word	0x00005630


	//   ....[12]....
        /*0074*/ 	.word	0x000056e0


	//   ....[13]....
        /*0078*/ 	.word	0x00005780


	//   ....[14]....
        /*007c*/ 	.word	0x000057f0


	//   ....[15]....
        /*0080*/ 	.word	0x000058a0


	//   ....[16]....
        /*0084*/ 	.word	0x00005960


	//   ....[17]....
        /*0088*/ 	.word	0x000059d0


	//   ....[18]....
        /*008c*/ 	.word	0x00005a90


	//   ....[19]....
        /*0090*/ 	.word	0x00005b40


	//   ....[20]....
        /*0094*/ 	.word	0x00005bb0


	//   ....[21]....
        /*0098*/ 	.word	0x00005c70


	//   ....[22]....
        /*009c*/ 	.word	0x00005d20


	//   ....[23]....
        /*00a0*/ 	.word	0x00005d90


	//   ....[24]....
        /*00a4*/ 	.word	0x00005e50


	//   ....[25]....
        /*00a8*/ 	.word	0x00005ef0


	//   ....[26]....
        /*00ac*/ 	.word	0x00005f80


	//   ....[27]....
        /*00b0*/ 	.word	0x00006050


	//   ....[28]....
        /*00b4*/ 	.word	0x00006150


	//----- nvinfo : EIATTR_COOP_GROUP_MASK_REGIDS
	.align		4
.L_39:
        /*00b8*/ 	.byte	0x04, 0x29
        /*00ba*/ 	.short	(.L_41 - .L_40)


	//   ....[0]....
.L_40:
        /*00bc*/ 	.word	0xffffffff


	//   ....[1]....
        /*00c0*/ 	.word	0xffffffff


	//   ....[2]....
        /*00c4*/ 	.word	0xffffffff


	//   ....[3]....
        /*00c8*/ 	.word	0xffffffff


	//   ....[4]....
        /*00cc*/ 	.word	0xffffffff


	//   ....[5]....
        /*00d0*/ 	.word	0xffffffff


	//   ....[6]....
        /*00d4*/ 	.word	0xffffffff


	//   ....[7]....
        /*00d8*/ 	.word	0xffffffff


	//   ....[8]....
        /*00dc*/ 	.word	0xffffffff


	//   ....[9]....
        /*00e0*/ 	.word	0xffffffff


	//   ....[10]....
        /*00e4*/ 	.word	0xffffffff


	//   ....[11]....
        /*00e8*/ 	.word	0xffffffff


	//   ....[12]....
        /*00ec*/ 	.word	0xffffffff


	//   ....[13]....
        /*00f0*/ 	.word	0xffffffff


	//----- nvinfo : EIATTR_COOP_GROUP_INSTR_OFFSETS
	.align		4
.L_41:
        /*00f4*/ 	.byte	0x04, 0x28
        /*00f6*/ 	.short	(.L_43 - .L_42)


	//   ....[0]....
.L_42:
        /*00f8*/ 	.word	0x000000b0


	//   ....[1]....
        /*00fc*/ 	.word	0x00000510


	//   ....[2]....
        /*0100*/ 	.word	0x00000760


	//   ....[3]....
        /*0104*/ 	.word	0x00000900


	//   ....[4]....
        /*0108*/ 	.word	0x00000a00


	//   ....[5]....
        /*010c*/ 	.word	0x00000b70


	//   ....[6]....
        /*0110*/ 	.word	0x00000d10


	//   ....[7]....
        /*0114*/ 	.word	0x00000f70


	//   ....[8]....
        /*0118*/ 	.word	0x00002390


	//   ....[9]....
        /*011c*/ 	.word	0x000034c0


	//   ....[10]....
        /*0120*/ 	.word	0x00003990


	//   ....[11]....
        /*0124*/ 	.word	0x000039c0


	//   ....[12]....
        /*0128*/ 	.word	0x000045e0


	//   ....[13]....
        /*012c*/ 	.word	0x000047f0


	//----- nvinfo : EIATTR_VRC_CTA_INIT_COUNT
	.align		4
.L_43:
        /*0130*/ 	.byte	0x02, 0x4a
        /*0132*/ 	.byte	0x80
	.zero		1


	//----- nvinfo : EIATTR_SYSCALL_OFFSETS
	.align		4
        /*0134*/ 	.byte	0x04, 0x46
        /*0136*/ 	.short	(.L_45 - .L_44)


	//   ....[0]....
.L_44:
        /*0138*/ 	.word	0x00006d20


	//   ....[1]....
        /*013c*/ 	.word	0x00006e10


	//   ....[2]....
        /*0140*/ 	.word	0x00007560


	//   ....[3]....
        /*0144*/ 	.word	0x00007d20


	//   ....[4]....
        /*0148*/ 	.word	0x000084c0


	//   ....[5]....
        /*014c*/ 	.word	0x00008ca0


	//   ....[6]....
        /*0150*/ 	.word	0x00009480


	//   ....[7]....
        /*0154*/ 	.word	0x00009c80


	//   ....[8]....
        /*0158*/ 	.word	0x0000a460


	//   ....[9]....
        /*015c*/ 	.word	0x0000abf0


	//----- nvinfo : EIATTR_MBARRIER_INSTR_OFFSETS
	.align		4
.L_45:
        /*0160*/ 	.byte	0x04, 0x39
        /*0162*/ 	.short	(.L_47 - .L_46)


	//   ....[0]....
.L_46:
        /*0164*/ 	.word	0x00000650
        /*0168*/ 	.word	0x000000ff
        /*016c*/ 	.word	0x00000000
        /*0170*/ 	.short	0x0100
        /*0172*/ 	.byte	0x04
	.zero		1


	//   ....[1]....
        /*0174*/ 	.word	0x00000660
        /*0178*/ 	.word	0x000000ff
        /*017c*/ 	.word	0x00000040
        /*0180*/ 	.short	0x0100
        /*0182*/ 	.byte	0x04
	.zero		1


	//   ....[2]....
        /*0184*/ 	.word	0x00000670
        /*0188*/ 	.word	0x000000ff
        /*018c*/ 	.word	0x00000008
        /*0190*/ 	.short	0x0100
        /*0192*/ 	.byte	0x04
	.zero		1


	//   ....[3]....
        /*0194*/ 	.word	0x00000680
        /*0198*/ 	.word	0x000000ff
        /*019c*/ 	.word	0x00000048
        /*01a0*/ 	.short	0x0100
        /*01a2*/ 	.byte	0x04
	.zero		1


	//   ....[4]....
        /*01a4*/ 	.word	0x00000690
        /*01a8*/ 	.word	0x000000ff
        /*01ac*/ 	.word	0x00000010
        /*01b0*/ 	.short	0x0100
        /*01b2*/ 	.byte	0x04
	.zero		1


	//   ....[5]....
        /*01b4*/ 	.word	0x000006a0
        /*01b8*/ 	.word	0x000000ff
        /*01bc*/ 	.word	0x00000050
        /*01c0*/ 	.short	0x0100
        /*01c2*/ 	.byte	0x04
	.zero		1


	//   ....[6]....
        /*01c4*/ 	.word	0x000006b0
        /*01c8*/ 	.word	0x000000ff
        /*01cc*/ 	.word	0x00000018
        /*01d0*/ 	.short	0x0100
        /*01d2*/ 	.byte	0x04
	.zero		1


	//   ....[7]....
        /*01d4*/ 	.word	0x000006c0
        /*01d8*/ 	.word	0x000000ff
        /*01dc*/ 	.word	0x00000058
        /*01e0*/ 	.short	0x0100
        /*01e2*/ 	.byte	0x04
	.zero		1


	//   ....[8]....
        /*01e4*/ 	.word	0x000006d0
        /*01e8*/ 	.word	0x000000ff
        /*01ec*/ 	.word	0x00000020
        /*01f0*/ 	.short	0x0100
        /*01f2*/ 	.byte	0x04
	.zero		1


	//   ....[9]....
        /*01f4*/ 	.word	0x000006e0
        /*01f8*/ 	.word	0x000000ff
        /*01fc*/ 	.word	0x00000060
        /*0200*/ 	.short	0x0100
        /*0202*/ 	.byte	0x04
	.zero		1


	//   ....[10]....
        /*0204*/ 	.word	0x000006f0
        /*0208*/ 	.word	0x000000ff
        /*020c*/ 	.word	0x00000028
        /*0210*/ 	.short	0x0100
        /*0212*/ 	.byte	0x04
	.zero		1


	//   ....[11]....
        /*0214*/ 	.word	0x00000700
        /*0218*/ 	.word	0x000000ff
        /*021c*/ 	.word	0x00000068
        /*0220*/ 	.short	0x0100
        /*0222*/ 	.byte	0x04
	.zero		1


	//   ....[12]....
        /*0224*/ 	.word	0x00000710
        /*0228*/ 	.word	0x000000ff
        /*022c*/ 	.word	0x00000030
        /*0230*/ 	.short	0x0100
        /*0232*/ 	.byte	0x04
	.zero		1


	//   ....[13]....
        /*0234*/ 	.word	0x00000720
        /*0238*/ 	.word	0x000000ff
        /*023c*/ 	.word	0x00000070
        /*0240*/ 	.short	0x0100
        /*0242*/ 	.byte	0x04
	.zero		1


	//   ....[14]....
        /*0244*/ 	.word	0x00000730
        /*0248*/ 	.word	0x000000ff
        /*024c*/ 	.word	0x00000038
        /*0250*/ 	.short	0x0100
        /*0252*/ 	.byte	0x04
	.zero		1


	//   ....[15]....
        /*0254*/ 	.word	0x00000740
        /*0258*/ 	.word	0x000000ff
        /*025c*/ 	.word	0x00000078
        /*0260*/ 	.short	0x0100
        /*0262*/ 	.byte	0x04
	.zero		1


	//   ....[16]....
        /*0264*/ 	.word	0x00000870
        /*0268*/ 	.word	0x000000ff
        /*026c*/ 	.word	0x00000080
        /*0270*/ 	.short	0x0100
        /*0272*/ 	.byte	0x04
	.zero		1


	//   ....[17]....
        /*0274*/ 	.word	0x00000880
        /*0278*/ 	.word	0x000000ff
        /*027c*/ 	.word	0x000000a0
        /*0280*/ 	.short	0x0100
        /*0282*/ 	.byte	0x04
	.zero		1


	//   ....[18]....
        /*0284*/ 	.word	0x00000890
        /*0288*/ 	.word	0x000000ff
        /*028c*/ 	.word	0x00000088
        /*0290*/ 	.short	0x0100
        /*0292*/ 	.byte	0x04
	.zero		1


	//   ....[19]....
        /*0294*/ 	.word	0x000008a0
        /*0298*/ 	.word	0x000000ff
        /*029c*/ 	.word	0x000000a8
        /*02a0*/ 	.short	0x0100
        /*02a2*/ 	.byte	0x04
	.zero		1


	//   ....[20]....
        /*02a4*/ 	.word	0x000008b0
        /*02a8*/ 	.word	0x000000ff
        /*02ac*/ 	.word	0x00000090
        /*02b0*/ 	.short	0x0100
        /*02b2*/ 	.byte	0x04
	.zero		1


	//   ....[21]....
        /*02b4*/ 	.word	0x000008c0
        /*02b8*/ 	.word	0x000000ff
        /*02bc*/ 	.word	0x000000b0
        /*02c0*/ 	.short	0x0100
        /*02c2*/ 	.byte	0x04
	.zero		1


	//   ....[22]....
        /*02c4*/ 	.word	0x000008d0
        /*02c8*/ 	.word	0x000000ff
        /*02cc*/ 	.word	0x00000098
        /*02d0*/ 	.short	0x0100
        /*02d2*/ 	.byte	0x04
	.zero		1


	//   ....[23]....
        /*02d4*/ 	.word	0x000008e0
        /*02d8*/ 	.word	0x000000ff
        /*02dc*/ 	.word	0x000000b8
        /*02e0*/ 	.short	0x0100
        /*02e2*/ 	.byte	0x04
	.zero		1


	//   ....[24]....
        /*02e4*/ 	.word	0x000009d0
        /*02e8*/ 	.word	0x000000ff
        /*02ec*/ 	.word	0x000000c0
        /*02f0*/ 	.short	0x0100
        /*02f2*/ 	.byte	0x06
	.zero		1


	//   ....[25]....
        /*02f4*/ 	.word	0x000009e0
        /*02f8*/ 	.word	0x000000ff
        /*02fc*/ 	.word	0x000000c8
        /*0300*/ 	.short	0x0100
        /*0302*/ 	.byte	0x06
	.zero		1


	//   ....[26]....
        /*0304*/ 	.word	0x00000b20
        /*0308*/ 	.word	0x000000ff
        /*030c*/ 	.word	0x000000d0
        /*0310*/ 	.short	0x0100
        /*0312*/ 	.byte	0x06
	.zero		1


	//   ....[27]....
        /*0314*/ 	.word	0x00000b30
        /*0318*/ 	.word	0x000000ff
        /*031c*/ 	.word	0x000000e0
        /*0320*/ 	.short	0x0100
        /*0322*/ 	.byte	0x06
	.zero		1


	//   ....[28]....
        /*0324*/ 	.word	0x00000b40
        /*0328*/ 	.word	0x000000ff
        /*032c*/ 	.word	0x000000d8
        /*0330*/ 	.short	0x0100
        /*0332*/ 	.byte	0x06
	.zero		1


	//   ....[29]....
        /*0334*/ 	.word	0x00000b50
        /*0338*/ 	.word	0x000000ff
        /*033c*/ 	.word	0x000000e8
        /*0340*/ 	.short	0x0100
        /*0342*/ 	.byte	0x06
	.zero		1


	//   ....[30]....
        /*0344*/ 	.word	0x00000c80
        /*0348*/ 	.word	0x000000ff
        /*034c*/ 	.word	0x000000f0
        /*0350*/ 	.short	0x0100
        /*0352*/ 	.byte	0x04
	.zero		1


	//   ....[31]....
        /*0354*/ 	.word	0x00000c90
        /*0358*/ 	.word	0x000000ff
        /*035c*/ 	.word	0x00000110
        /*0360*/ 	.short	0x0100
        /*0362*/ 	.byte	0x04
	.zero		1


	//   ....[32]....
        /*0364*/ 	.word	0x00000ca0
        /*0368*/ 	.word	0x000000ff
        /*036c*/ 	.word	0x000000f8
        /*0370*/ 	.short	0x0100
        /*0372*/ 	.byte	0x04
	.zero		1


	//   ....[33]....
        /*0374*/ 	.word	0x00000cb0
        /*0378*/ 	.word	0x000000ff
        /*037c*/ 	.word	0x00000118
        /*0380*/ 	.short	0x0100
        /*0382*/ 	.byte	0x04
	.zero		1


	//   ....[34]....
        /*0384*/ 	.word	0x00000cc0
        /*0388*/ 	.word	0x000000ff
        /*038c*/ 	.word	0x00000100
        /*0390*/ 	.short	0x0100
        /*0392*/ 	.byte	0x04
	.zero		1


	//   ....[35]....
        /*0394*/ 	.word	0x00000cd0
        /*0398*/ 	.word	0x000000ff
        /*039c*/ 	.word	0x00000120
        /*03a0*/ 	.short	0x0100
        /*03a2*/ 	.byte	0x04
	.zero		1


	//   ....[36]....
        /*03a4*/ 	.word	0x00000ce0
        /*03a8*/ 	.word	0x000000ff
        /*03ac*/ 	.word	0x00000108
        /*03b0*/ 	.short	0x0100
        /*03b2*/ 	.byte	0x04
	.zero		1


	//   ....[37]....
        /*03b4*/ 	.word	0x00000cf0
        /*03b8*/ 	.word	0x000000ff
        /*03bc*/ 	.word	0x00000128
        /*03c0*/ 	.short	0x0100
        /*03c2*/ 	.byte	0x04
	.zero		1


	//   ....[38]....
        /*03c4*/ 	.word	0x00000df0
        /*03c8*/ 	.word	0x000000ff
        /*03cc*/ 	.word	0x00000130
        /*03d0*/ 	.short	0x0100
        /*03d2*/ 	.byte	0x04
	.zero		1


	//   ....[39]....
        /*03d4*/ 	.word	0x00000e00
        /*03d8*/ 	.word	0x000000ff
        /*03dc*/ 	.word	0x00000140
        /*03e0*/ 	.short	0x0100
        /*03e2*/ 	.byte	0x04
	.zero		1


	//   ....[40]....
        /*03e4*/ 	.word	0x00000e10
        /*03e8*/ 	.word	0x000000ff
        /*03ec*/ 	.word	0x00000138
        /*03f0*/ 	.short	0x0100
        /*03f2*/ 	.byte	0x04
	.zero		1


	//   ....[41]....
        /*03f4*/ 	.word	0x00000e20
        /*03f8*/ 	.word	0x000000ff
        /*03fc*/ 	.word	0x00000148
        /*0400*/ 	.short	0x0100
        /*0402*/ 	.byte	0x04
	.zero		1


	//   ....[42]....
        /*0404*/ 	.word	0x00000f20
        /*0408*/ 	.word	0x000000ff
        /*040c*/ 	.word	0x00000150
        /*0410*/ 	.short	0x0100
        /*0412*/ 	.byte	0x06
	.zero		1


	//   ....[43]....
        /*0414*/ 	.word	0x00001bd0
        /*0418*/ 	.word	0x00000000
        /*041c*/ 	.word	0x00000140
        /*0420*/ 	.short	0x010a
        /*0422*/ 	.byte	0xff
	.zero		1


	//   ....[44]....
        /*0424*/ 	.word	0x00001c00
        /*0428*/ 	.word	0x00000000
        /*042c*/ 	.word	0x00000130
        /*0430*/ 	.short	0x0101
        /*0432*/ 	.byte	0xff
	.zero		1


	//   ....[45]....
        /*0434*/ 	.word	0x00001ca0
        /*0438*/ 	.word	0x000000ff
        /*043c*/ 	.word	0x00000040
        /*0440*/ 	.short	0x010a
        /*0442*/ 	.byte	0x04
	.zero		1


	//   ....[46]....
        /*0444*/ 	.word	0x00001d70
        /*0448*/ 	.word	0x000000ff
        /*044c*/ 	.word	0x00000040
        /*0450*/ 	.short	0x010a
        /*0452*/ 	.byte	0x21
	.zero		1


	//   ....[47]....
        /*0454*/ 	.word	0x00001f20
        /*0458*/ 	.word	0x000000ff
        /*045c*/ 	.word	0x00000040
        /*0460*/ 	.short	0x010a
        /*0462*/ 	.byte	0x05
	.zero		1


	//   ....[48]....
        /*0464*/ 	.word	0x00002040
        /*0468*/ 	.word	0x000000ff
        /*046c*/ 	.word	0x000000c8
        /*0470*/ 	.short	0x0101
        /*0472*/ 	.byte	0x0d
	.zero		1


	//   ....[49]....
        /*0474*/ 	.word	0x00002060
        /*0478*/ 	.word	0x000000ff
        /*047c*/ 	.word	0x00000040
        /*0480*/ 	.short	0x010a
        /*0482*/ 	.byte	0x04
	.zero		1


	//   ....[50]....
        /*0484*/ 	.word	0x000020e0
        /*0488*/ 	.word	0x000000ff
        /*048c*/ 	.word	0x00000040
        /*0490*/ 	.short	0x010a
        /*0492*/ 	.byte	0x11
	.zero		1


	//   ....[51]....
        /*0494*/ 	.word	0x00002280
        /*0498*/ 	.word	0x000000ff
        /*049c*/ 	.word	0x00000040
        /*04a0*/ 	.short	0x010a
        /*04a2*/ 	.byte	0x05
	.zero		1


	//   ....[52]....
        /*04a4*/ 	.word	0x000023c0
        /*04a8*/ 	.word	0x00000003
        /*04ac*/ 	.word	0x000000d0
        /*04b0*/ 	.short	0x010a
        /*04b2*/ 	.byte	0xff
	.zero		1


	//   ....[53]....
        /*04b4*/ 	.word	0x00002510
        /*04b8*/ 	.word	0x00000000
        /*04bc*/ 	.word	0x00000000
        /*04c0*/ 	.short	0x0101
        /*04c2*/ 	.byte	0xff
	.zero		1


	//   ....[54]....
        /*04c4*/ 	.word	0x00002ad0
        /*04c8*/ 	.word	0x000000ff
        /*04cc*/ 	.word	0x00000000
        /*04d0*/ 	.short	0x010a
        /*04d2*/ 	.byte	0x04
	.zero		1


	//   ....[55]....
        /*04d4*/ 	.word	0x00002b60
        /*04d8*/ 	.word	0x000000ff
        /*04dc*/ 	.word	0x00000000
        /*04e0*/ 	.short	0x010a
        /*04e2*/ 	.byte	0x05
	.zero		1


	//   ....[56]....
        /*04e4*/ 	.word	0x00002bf0
        /*04e8*/ 	.word	0x000000ff
        /*04ec*/ 	.word	0x00000000
        /*04f0*/ 	.short	0x010a
        /*04f2*/ 	.byte	0x05
	.zero		1


	//   ....[57]....
        /*04f4*/ 	.word	0x00002c80
        /*04f8*/ 	.word	0x000000ff
        /*04fc*/ 	.word	0x00000000
        /*0500*/ 	.short	0x010a
        /*0502*/ 	.byte	0x05
	.zero		1


	//   ....[58]....
        /*0504*/ 	.word	0x00002d10
        /*0508*/ 	.word	0x000000ff
        /*050c*/ 	.word	0x00000000
        /*0510*/ 	.short	0x010a
        /*0512*/ 	.byte	0x05
	.zero		1


	//   ....[59]....
        /*0514*/ 	.word	0x00002da0
        /*0518*/ 	.word	0x000000ff
        /*051c*/ 	.word	0x00000000
        /*0520*/ 	.short	0x010a
        /*0522*/ 	.byte	0x05
	.zero		1


	//   ....[60]....
        /*0524*/ 	.word	0x00002e30
        /*0528*/ 	.word	0x000000ff
        /*052c*/ 	.word	0x00000000
        /*0530*/ 	.short	0x010a
        /*0532*/ 	.byte	0x05
	.zero		1


	//   ....[61]....
        /*0534*/ 	.word	0x00002ed0
        /*0538*/ 	.word	0x00000000
        /*053c*/ 	.word	0x00000000
        /*0540*/ 	.short	0x010a
        /*0542*/ 	.byte	0xff
	.zero		1


	//   ....[62]....
        /*0544*/ 	.word	0x00003010
        /*0548*/ 	.word	0x00000002
        /*054c*/ 	.word	0x00000130
        /*0550*/ 	.short	0x010a
        /*0552*/ 	.byte	0xff
	.zero		1


	//   ....[63]....
        /*0554*/ 	.word	0x00003080
        /*0558*/ 	.word	0x00000002
        /*055c*/ 	.word	0x00000000
        /*0560*/ 	.short	0x0101
        /*0562*/ 	.byte	0xff
	.zero		1


	//   ....[64]....
        /*0564*/ 	.word	0x000030a0
        /*0568*/ 	.word	0x000000ff
        /*056c*/ 	.word	0x000000e0
        /*0570*/ 	.short	0x010a
        /*0572*/ 	.byte	0x04
	.zero		1


	//   ....[65]....
        /*0574*/ 	.word	0x000031c0
        /*0578*/ 	.word	0x00000002
        /*057c*/ 	.word	0x000000d0
        /*0580*/ 	.short	0x010a
        /*0582*/ 	.byte	0xff
	.zero		1


	//   ....[66]....
        /*0584*/ 	.word	0x000032c0
        /*0588*/ 	.word	0x00000002
        /*058c*/ 	.word	0x00000000
        /*0590*/ 	.short	0x0101
        /*0592*/ 	.byte	0xff
	.zero		1


	//   ....[67]....
        /*0594*/ 	.word	0x00003350
        /*0598*/ 	.word	0x000000ff
        /*059c*/ 	.word	0x000000e0
        /*05a0*/ 	.short	0x0106
        /*05a2*/ 	.byte	0x04
	.zero		1


	//   ....[68]....
        /*05a4*/ 	.word	0x00003370
        /*05a8*/ 	.word	0x000000ff
        /*05ac*/ 	.word	0x000000e0
        /*05b0*/ 	.short	0x010a
        /*05b2*/ 	.byte	0x04
	.zero		1


	//   ....[69]....
        /*05b4*/ 	.word	0x00003400
        /*05b8*/ 	.word	0x000000ff
        /*05bc*/ 	.word	0x000000e0
        /*05c0*/ 	.short	0x0106
        /*05c2*/ 	.byte	0x07
	.zero		1


	//   ....[70]....
        /*05c4*/ 	.word	0x00003440
        /*05c8*/ 	.word	0x00000000
        /*05cc*/ 	.word	0x000000e0
        /*05d0*/ 	.short	0x010a
        /*05d2*/ 	.byte	0xff
	.zero		1


	//   ....[71]....
        /*05d4*/ 	.word	0x00003690
        /*05d8*/ 	.word	0x000000ff
        /*05dc*/ 	.word	0x00000008
        /*05e0*/ 	.short	0x010a
        /*05e2*/ 	.byte	0x05
	.zero		1


	//   ....[72]....
        /*05e4*/ 	.word	0x000036b0
        /*05e8*/ 	.word	0x000000ff
        /*05ec*/ 	.word	0x00000008
        /*05f0*/ 	.short	0x010a
        /*05f2*/ 	.byte	0x05
	.zero		1


	//   ....[73]....
        /*05f4*/ 	.word	0x00003840
        /*05f8*/ 	.word	0x000000ff
        /*05fc*/ 	.word	0x00000008
        /*0600*/ 	.short	0x010a
        /*0602*/ 	.byte	0x05
	.zero		1


	//   ....[74]....
        /*0604*/ 	.word	0x00003860
        /*0608*/ 	.word	0x000000ff
        /*060c*/ 	.word	0x00000008
        /*0610*/ 	.short	0x010a
        /*0612*/ 	.byte	0x05
	.zero		1


	//   ....[75]....
        /*0614*/ 	.word	0x00003920
        /*0618*/ 	.word	0x000000ff
        /*061c*/ 	.word	0x00000000
        /*0620*/ 	.short	0x0101
        /*0622*/ 	.byte	0x04
	.zero		1


	//   ....[76]....
        /*0624*/ 	.word	0x00003c60
        /*0628*/ 	.word	0x00000000
        /*062c*/ 	.word	0x000000d0
        /*0630*/ 	.short	0x010a
        /*0632*/ 	.byte	0xff
	.zero		1


	//   ....[77]....
        /*0634*/ 	.word	0x00003d20
        /*0638*/ 	.word	0x00000000
        /*063c*/ 	.word	0x00000000
        /*0640*/ 	.short	0x0101
        /*0642*/ 	.byte	0xff
	.zero		1


	//   ....[78]....
        /*0644*/ 	.word	0x00003de0
        /*0648*/ 	.word	0x000000ff
        /*064c*/ 	.word	0x00000000
        /*0650*/ 	.short	0x010a
        /*0652*/ 	.byte	0x04
	.zero		1


	//   ....[79]....
        /*0654*/ 	.word	0x00003df0
        /*0658*/ 	.word	0x000000ff
        /*065c*/ 	.word	0x00000110
        /*0660*/ 	.short	0x010a
        /*0662*/ 	.byte	0x1f
	.zero		1


	//   ....[80]....
        /*0664*/ 	.word	0x00003ea0
        /*0668*/ 	.word	0x000000ff
        /*066c*/ 	.word	0x00000000
        /*0670*/ 	.short	0x010a
        /*0672*/ 	.byte	0x05
	.zero		1


	//   ....[81]....
        /*0674*/ 	.word	0x00003fd0
        /*0678*/ 	.word	0x000000ff
        /*067c*/ 	.word	0x00000000
        /*0680*/ 	.short	0x010a
        /*0682*/ 	.byte	0x04
	.zero		1


	//   ....[82]....
        /*0684*/ 	.word	0x000042d0
        /*0688*/ 	.word	0x000000ff
        /*068c*/ 	.word	0x00000000
        /*0690*/ 	.short	0x010a
        /*0692*/ 	.byte	0x04
	.zero		1


	//   ....[83]....
        /*0694*/ 	.word	0x00004360
        /*0698*/ 	.word	0x000000ff
        /*069c*/ 	.word	0x00000000
        /*06a0*/ 	.short	0x010a
        /*06a2*/ 	.byte	0x05
	.zero		1


	//   ....[84]....
        /*06a4*/ 	.word	0x000043f0
        /*06a8*/ 	.word	0x000000ff
        /*06ac*/ 	.word	0x00000000
        /*06b0*/ 	.short	0x010a
        /*06b2*/ 	.byte	0x05
	.zero		1


	//   ....[85]....
        /*06b4*/ 	.word	0x00004490
        /*06b8*/ 	.word	0x00000000
        /*06bc*/ 	.word	0x00000000
        /*06c0*/ 	.short	0x010a
        /*06c2*/ 	.byte	0xff
	.zero		1


	//   ....[86]....
        /*06c4*/ 	.word	0x000044d0
        /*06c8*/ 	.word	0x00000000
        /*06cc*/ 	.word	0x00000000
        /*06d0*/ 	.short	0x010a
        /*06d2*/ 	.byte	0xff
	.zero		1


	//   ....[87]....
        /*06d4*/ 	.word	0x00004540
        /*06d8*/ 	.word	0x000000ff
        /*06dc*/ 	.word	0x00000000
        /*06e0*/ 	.short	0x0101
        /*06e2*/ 	.byte	0x04
	.zero		1


	//   ....[88]....
        /*06e4*/ 	.word	0x00004580
        /*06e8*/ 	.word	0x000000ff
        /*06ec*/ 	.word	0x00000150
        /*06f0*/ 	.short	0x010a
        /*06f2*/ 	.byte	0x1a
	.zero		1


	//   ....[89]....
        /*06f4*/ 	.word	0x000045d0
        /*06f8*/ 	.word	0x000000ff
        /*06fc*/ 	.word	0x00000000
        /*0700*/ 	.short	0x0101
        /*0702*/ 	.byte	0x04
	.zero		1


	//   ....[90]....
        /*0704*/ 	.word	0x00004aa0
        /*0708*/ 	.word	0x0000000c
        /*070c*/ 	.word	0x000000d0
        /*0710*/ 	.short	0x010a
        /*0712*/ 	.byte	0xff
	.zero		1


	//   ....[91]....
        /*0714*/ 	.word	0x00004c10
        /*0718*/ 	.word	0x00000000
        /*071c*/ 	.word	0x00000000
        /*0720*/ 	.short	0x0101
        /*0722*/ 	.byte	0xff
	.zero		1


	//   ....[92]....
        /*0724*/ 	.word	0x000050b0
        /*0728*/ 	.word	0x000000ff
        /*072c*/ 	.word	0x000000c8
        /*0730*/ 	.short	0x010a
        /*0732*/ 	.byte	0x15
	.zero		1


	//   ....[93]....
        /*0734*/ 	.word	0x00005230
        /*0738*/ 	.word	0x000000ff
        /*073c*/ 	.word	0x000000a0
        /*0740*/ 	.short	0x010a
        /*0742*/ 	.byte	0x15
	.zero		1


	//   ....[94]....
        /*0744*/ 	.word	0x00005410
        /*0748*/ 	.word	0x000000ff
        /*074c*/ 	.word	0x00000080
        /*0750*/ 	.short	0x010b
        /*0752*/ 	.byte	0x15
	.zero		1


	//   ....[95]....
        /*0754*/ 	.word	0x00005420
        /*0758*/ 	.word	0x000000ff
        /*075c*/ 	.word	0x00000000
        /*0760*/ 	.short	0x0101
        /*0762*/ 	.byte	0x25
	.zero		1


	//   ....[96]....
        /*0764*/ 	.word	0x00005430
        /*0768*/ 	.word	0x000000ff
        /*076c*/ 	.word	0x000000a8
        /*0770*/ 	.short	0x010a
        /*0772*/ 	.byte	0x15
	.zero		1


	//   ....[97]....
        /*0774*/ 	.word	0x000055e0
        /*0778*/ 	.word	0x000000ff
        /*077c*/ 	.word	0x00000088
        /*0780*/ 	.short	0x010b
        /*0782*/ 	.byte	0x15
	.zero		1


	//   ....[98]....
        /*0784*/ 	.word	0x000055f0
        /*0788*/ 	.word	0x000000ff
        /*078c*/ 	.word	0x00000000
        /*0790*/ 	.short	0x0101
        /*0792*/ 	.byte	0x1f
	.zero		1


	//   ....[99]....
        /*0794*/ 	.word	0x00005600
        /*0798*/ 	.word	0x000000ff
        /*079c*/ 	.word	0x000000b0
        /*07a0*/ 	.short	0x010a
        /*07a2*/ 	.byte	0x15
	.zero		1


	//   ....[100]....
        /*07a4*/ 	.word	0x000057a0
        /*07a8*/ 	.word	0x000000ff
        /*07ac*/ 	.word	0x00000090
        /*07b0*/ 	.short	0x010b
        /*07b2*/ 	.byte	0x15
	.zero		1


	//   ....[101]....
        /*07b4*/ 	.word	0x000057b0
        /*07b8*/ 	.word	0x000000ff
        /*07bc*/ 	.word	0x00000000
        /*07c0*/ 	.short	0x0101
        /*07c2*/ 	.byte	0x1e
	.zero		1


	//   ....[102]....
        /*07c4*/ 	.word	0x000057c0
        /*07c8*/ 	.word	0x000000ff
        /*07cc*/ 	.word	0x000000b8
        /*07d0*/ 	.short	0x010a
        /*07d2*/ 	.byte	0x15
	.zero		1


	//   ....[103]....
        /*07d4*/ 	.word	0x00005980
        /*07d8*/ 	.word	0x000000ff
        /*07dc*/ 	.word	0x00000098
        /*07e0*/ 	.short	0x010b
        /*07e2*/ 	.byte	0x15
	.zero		1


	//   ....[104]....
        /*07e4*/ 	.word	0x00005990
        /*07e8*/ 	.word	0x000000ff
        /*07ec*/ 	.word	0x00000000
        /*07f0*/ 	.short	0x0101
        /*07f2*/ 	.byte	0x1d
	.zero		1


	//   ....[105]....
        /*07f4*/ 	.word	0x000059a0
        /*07f8*/ 	.word	0x000000ff
        /*07fc*/ 	.word	0x000000a0
        /*0800*/ 	.short	0x010a
        /*0802*/ 	.byte	0x15
	.zero		1


	//   ....[106]....
        /*0804*/ 	.word	0x00005b60
        /*0808*/ 	.word	0x000000ff
        /*080c*/ 	.word	0x00000080
        /*0810*/ 	.short	0x010b
        /*0812*/ 	.byte	0x15
	.zero		1


	//   ....[107]....
        /*0814*/ 	.word	0x00005b70
        /*0818*/ 	.word	0x000000ff
        /*081c*/ 	.word	0x00000000
        /*0820*/ 	.short	0x0101
        /*0822*/ 	.byte	0x25
	.zero		1


	//   ....[108]....
        /*0824*/ 	.word	0x00005b80
        /*0828*/ 	.word	0x000000ff
        /*082c*/ 	.word	0x000000a8
        /*0830*/ 	.short	0x010a
        /*0832*/ 	.byte	0x15
	.zero		1


	//   ....[109]....
        /*0834*/ 	.word	0x00005d40
        /*0838*/ 	.word	0x000000ff
        /*083c*/ 	.word	0x00000088
        /*0840*/ 	.short	0x010b
        /*0842*/ 	.byte	0x15
	.zero		1


	//   ....[110]....
        /*0844*/ 	.word	0x00005d50
        /*0848*/ 	.word	0x000000ff
        /*084c*/ 	.word	0x00000000
        /*0850*/ 	.short	0x0101
        /*0852*/ 	.byte	0x1f
	.zero		1


	//   ....[111]....
        /*0854*/ 	.word	0x00005d60
        /*0858*/ 	.word	0x000000ff
        /*085c*/ 	.word	0x000000b0
        /*0860*/ 	.short	0x010a
        /*0862*/ 	.byte	0x15
	.zero		1


	//   ....[112]....
        /*0864*/ 	.word	0x00005f10
        /*0868*/ 	.word	0x000000ff
        /*086c*/ 	.word	0x00000090
        /*0870*/ 	.short	0x010b
        /*0872*/ 	.byte	0x15
	.zero		1


	//   ....[113]....
        /*0874*/ 	.word	0x00005f20
        /*0878*/ 	.word	0x000000ff
        /*087c*/ 	.word	0x00000000
        /*0880*/ 	.short	0x0101
        /*0882*/ 	.byte	0x1e
	.zero		1


	//   ....[114]....
        /*0884*/ 	.word	0x00005f30
        /*0888*/ 	.word	0x000000ff
        /*088c*/ 	.word	0x000000b8
        /*0890*/ 	.short	0x010a
        /*0892*/ 	.byte	0x15
	.zero		1


	//   ....[115]....
        /*0894*/ 	.word	0x00006170
        /*0898*/ 	.word	0x000000ff
        /*089c*/ 	.word	0x00000098
        /*08a0*/ 	.short	0x010b
        /*08a2*/ 	.byte	0x15
	.zero		1


	//   ....[116]....
        /*08a4*/ 	.word	0x00006180
        /*08a8*/ 	.word	0x000000ff
        /*08ac*/ 	.word	0x00000000
        /*08b0*/ 	.short	0x0101
        /*08b2*/ 	.byte	0x1d
	.zero		1


	//   ....[117]....
        /*08b4*/ 	.word	0x000061b0
        /*08b8*/ 	.word	0x000000ff
        /*08bc*/ 	.word	0x000000a0
        /*08c0*/ 	.short	0x010a
        /*08c2*/ 	.byte	0x15
	.zero		1


	//   ....[118]....
        /*08c4*/ 	.word	0x000061d0
        /*08c8*/ 	.word	0x000000ff
        /*08cc*/ 	.word	0x000000a8
        /*08d0*/ 	.short	0x010a
        /*08d2*/ 	.byte	0x15
	.zero		1


	//   ....[119]....
        /*08d4*/ 	.word	0x000061f0
        /*08d8*/ 	.word	0x000000ff
        /*08dc*/ 	.word	0x000000b0
        /*08e0*/ 	.short	0x010a
        /*08e2*/ 	.byte	0x15
	.zero		1


	//   ....[120]....
        /*08e4*/ 	.word	0x00006240
        /*08e8*/ 	.word	0x00000002
        /*08ec*/ 	.word	0x000000b8
        /*08f0*/ 	.short	0x010a
        /*08f2*/ 	.byte	0xff
	.zero		1


	//   ....[121]....
        /*08f4*/ 	.word	0x000065b0
        /*08f8*/ 	.word	0x00000003
        /*08fc*/ 	.word	0x000000d0
        /*0900*/ 	.short	0x010a
        /*0902*/ 	.byte	0xff
	.zero		1


	//   ....[122]....
        /*0904*/ 	.word	0x00006730
        /*0908*/ 	.word	0x00000000
        /*090c*/ 	.word	0x00000000
        /*0910*/ 	.short	0x0101
        /*0912*/ 	.byte	0xff
	.zero		1


	//   ....[123]....
        /*0914*/ 	.word	0x00007230
        /*0918*/ 	.word	0x000000ff
        /*091c*/ 	.word	0x00000080
        /*0920*/ 	.short	0x010a
        /*0922*/ 	.byte	0x2b
	.zero		1


	//   ....[124]....
        /*0924*/ 	.word	0x00007260
        /*0928*/ 	.word	0x00000048
        /*092c*/ 	.word	0x000000f0
        /*0930*/ 	.short	0x010a
        /*0932*/ 	.byte	0xff
	.zero		1


	//   ....[125]....
        /*0934*/ 	.word	0x00007350
        /*0938*/ 	.word	0x000000ff
        /*093c*/ 	.word	0x00000080
        /*0940*/ 	.short	0x010a
        /*0942*/ 	.byte	0x2b
	.zero		1


	//   ....[126]....
        /*0944*/ 	.word	0x00007440
        /*0948*/ 	.word	0x00000048
        /*094c*/ 	.word	0x000000f0
        /*0950*/ 	.short	0x010a
        /*0952*/ 	.byte	0xff
	.zero		1


	//   ....[127]....
        /*0954*/ 	.word	0x00007a50
        /*0958*/ 	.word	0x00000000
        /*095c*/ 	.word	0x00000000
        /*0960*/ 	.short	0x0101
        /*0962*/ 	.byte	0xff
	.zero		1


	//   ....[128]....
        /*0964*/ 	.word	0x00007a60
        /*0968*/ 	.word	0x00000002
        /*096c*/ 	.word	0x00000080
        /*0970*/ 	.short	0x010a
        /*0972*/ 	.byte	0xff
	.zero		1


	//   ....[129]....
        /*0974*/ 	.word	0x00007b40
        /*0978*/ 	.word	0x00000002
        /*097c*/ 	.word	0x00000080
        /*0980*/ 	.short	0x010a
        /*0982*/ 	.byte	0xff
	.zero		1


	//   ....[130]....
        /*0984*/ 	.word	0x000081f0
        /*0988*/ 	.word	0x00000014
        /*098c*/ 	.word	0x00000000
        /*0990*/ 	.short	0x0101
        /*0992*/ 	.byte	0xff
	.zero		1


	//   ....[131]....
        /*0994*/ 	.word	0x00008210
        /*0998*/ 	.word	0x00000006
        /*099c*/ 	.word	0x00000080
        /*09a0*/ 	.short	0x010a
        /*09a2*/ 	.byte	0xff
	.zero		1


	//   ....[132]....
        /*09a4*/ 	.word	0x000082e0
        /*09a8*/ 	.word	0x00000006
        /*09ac*/ 	.word	0x00000080
        /*09b0*/ 	.short	0x010a
        /*09b2*/ 	.byte	0xff
	.zero		1


	//   ....[133]....
        /*09b4*/ 	.word	0x00008990
        /*09b8*/ 	.word	0x00000014
        /*09bc*/ 	.word	0x00000000
        /*09c0*/ 	.short	0x0101
        /*09c2*/ 	.byte	0xff
	.zero		1


	//   ....[134]....
        /*09c4*/ 	.word	0x000089b0
        /*09c8*/ 	.word	0x00000000
        /*09cc*/ 	.word	0x00000080
        /*09d0*/ 	.short	0x010a
        /*09d2*/ 	.byte	0xff
	.zero		1


	//   ....[135]....
        /*09d4*/ 	.word	0x00008a80
        /*09d8*/ 	.word	0x00000000
        /*09dc*/ 	.word	0x00000080
        /*09e0*/ 	.short	0x010a
        /*09e2*/ 	.byte	0xff
	.zero		1


	//   ....[136]....
        /*09e4*/ 	.word	0x00009160
        /*09e8*/ 	.word	0x00000014
        /*09ec*/ 	.word	0x00000000
        /*09f0*/ 	.short	0x0101
        /*09f2*/ 	.byte	0xff
	.zero		1


	//   ....[137]....
        /*09f4*/ 	.word	0x00009180
        /*09f8*/ 	.word	0x00000006
        /*09fc*/ 	.word	0x00000080
        /*0a00*/ 	.short	0x010a
        /*0a02*/ 	.byte	0xff
	.zero		1


	//   ....[138]....
        /*0a04*/ 	.word	0x00009250
        /*0a08*/ 	.word	0x00000006
        /*0a0c*/ 	.word	0x00000080
        /*0a10*/ 	.short	0x010a
        /*0a12*/ 	.byte	0xff
	.zero		1


	//   ....[139]....
        /*0a14*/ 	.word	0x00009960
        /*0a18*/ 	.word	0x00000014
        /*0a1c*/ 	.word	0x00000000
        /*0a20*/ 	.short	0x0101
        /*0a22*/ 	.byte	0xff
	.zero		1


	//   ....[140]....
        /*0a24*/ 	.word	0x00009980
        /*0a28*/ 	.word	0x00000006
        /*0a2c*/ 	.word	0x00000080
        /*0a30*/ 	.short	0x010a
        /*0a32*/ 	.byte	0xff
	.zero		1


	//   ....[141]....
        /*0a34*/ 	.word	0x00009a50
        /*0a38*/ 	.word	0x00000006
        /*0a3c*/ 	.word	0x00000080
        /*0a40*/ 	.short	0x010a
        /*0a42*/ 	.byte	0xff
	.zero		1


	//   ....[142]....
        /*0a44*/ 	.word	0x0000a140
        /*0a48*/ 	.word	0x00000014
        /*0a4c*/ 	.word	0x00000000
        /*0a50*/ 	.short	0x0101
        /*0a52*/ 	.byte	0xff
	.zero		1


	//   ....[143]....
        /*0a54*/ 	.word	0x0000a160
        /*0a58*/ 	.word	0x00000006
        /*0a5c*/ 	.word	0x00000080
        /*0a60*/ 	.short	0x010a
        /*0a62*/ 	.byte	0xff
	.zero		1


	//   ....[144]....
        /*0a64*/ 	.word	0x0000a230
        /*0a68*/ 	.word	0x00000006
        /*0a6c*/ 	.word	0x00000080
        /*0a70*/ 	.short	0x010a
        /*0a72*/ 	.byte	0xff
	.zero		1


	//   ....[145]....
        /*0a74*/ 	.word	0x0000a920
        /*0a78*/ 	.word	0x00000014
        /*0a7c*/ 	.word	0x00000000
        /*0a80*/ 	.short	0x0101
        /*0a82*/ 	.byte	0xff
	.zero		1


	//   ....[146]....
        /*0a84*/ 	.word	0x0000a940
        /*0a88*/ 	.word	0x00000000
        /*0a8c*/ 	.word	0x00000080
        /*0a90*/ 	.short	0x010a
        /*0a92*/ 	.byte	0xff
	.zero		1


	//   ....[147]....
        /*0a94*/ 	.word	0x0000aa10
        /*0a98*/ 	.word	0x00000000
        /*0a9c*/ 	.word	0x00000080
        /*0aa0*/ 	.short	0x010a
        /*0aa2*/ 	.byte	0xff
	.zero		1


	//   ....[148]....
        /*0aa4*/ 	.word	0x0000ac80
        /*0aa8*/ 	.word	0x00000048
        /*0aac*/ 	.word	0x00000000
        /*0ab0*/ 	.short	0x0101
        /*0ab2*/ 	.byte	0xff
	.zero		1


	//   ....[149]....
        /*0ab4*/ 	.word	0x0000b100
        /*0ab8*/ 	.word	0x00000000
        /*0abc*/ 	.word	0x00000000
        /*0ac0*/ 	.short	0x0101
        /*0ac2*/ 	.byte	0xff
	.zero		1


	//   ....[150]....
        /*0ac4*/ 	.word	0x0000b3d0
        /*0ac8*/ 	.word	0x000000ff
        /*0acc*/ 	.word	0x00000000
        /*0ad0*/ 	.short	0x0101
        /*0ad2*/ 	.byte	0x06
	.zero		1


	//   ....[151]....
        /*0ad4*/ 	.word	0x0000b3f0
        /*0ad8*/ 	.word	0x00000000
        /*0adc*/ 	.word	0x00000140
        /*0ae0*/ 	.short	0x010a
        /*0ae2*/ 	.byte	0xff
	.zero		1


	//   ....[152]....
        /*0ae4*/ 	.word	0x0000b450
        /*0ae8*/ 	.word	0x00000000
        /*0aec*/ 	.word	0x00000040
        /*0af0*/ 	.short	0x010a
        /*0af2*/ 	.byte	0xff
	.zero		1


	//   ....[153]....
        /*0af4*/ 	.word	0x0000b4b0
        /*0af8*/ 	.word	0x00000000
        /*0afc*/ 	.word	0x00000040
        /*0b00*/ 	.short	0x010a
        /*0b02*/ 	.byte	0xff
	.zero		1


	//   ....[154]....
        /*0b04*/ 	.word	0x0000b500
        /*0b08*/ 	.word	0x00000003
        /*0b0c*/ 	.word	0x000000d0
        /*0b10*/ 	.short	0x010a
        /*0b12*/ 	.byte	0xff
	.zero		1


	//   ....[155]....
        /*0b14*/ 	.word	0x0000b560
        /*0b18*/ 	.word	0x00000000
        /*0b1c*/ 	.word	0x00000000
        /*0b20*/ 	.short	0x010a
        /*0b22*/ 	.byte	0xff
	.zero		1


	//   ....[156]....
        /*0b24*/ 	.word	0x0000b5c0
        /*0b28*/ 	.word	0x00000000
        /*0b2c*/ 	.word	0x00000000
        /*0b30*/ 	.short	0x010a
        /*0b32*/ 	.byte	0xff
	.zero		1


	//   ....[157]....
        /*0b34*/ 	.word	0x0000b620
        /*0b38*/ 	.word	0x00000000
        /*0b3c*/ 	.word	0x00000000
        /*0b40*/ 	.short	0x010a
        /*0b42*/ 	.byte	0xff
	.zero		1


	//   ....[158]....
        /*0b44*/ 	.word	0x0000b680
        /*0b48*/ 	.word	0x00000000
        /*0b4c*/ 	.word	0x00000000
        /*0b50*/ 	.short	0x010a
        /*0b52*/ 	.byte	0xff
	.zero		1


	//   ....[159]....
        /*0b54*/ 	.word	0x0000b6e0
        /*0b58*/ 	.word	0x00000000
        /*0b5c*/ 	.word	0x00000000
        /*0b60*/ 	.short	0x010a
        /*0b62*/ 	.byte	0xff
	.zero		1


	//   ....[160]....
        /*0b64*/ 	.word	0x0000b740
        /*0b68*/ 	.word	0x00000000
        /*0b6c*/ 	.word	0x00000000
        /*0b70*/ 	.short	0x010a
        /*0b72*/ 	.byte	0xff
	.zero		1


	//   ....[161]....
        /*0b74*/ 	.word	0x0000b7a0
        /*0b78*/ 	.word	0x00000000
        /*0b7c*/ 	.word	0x00000000
        /*0b80*/ 	.short	0x010a
        /*0b82*/ 	.byte	0xff
	.zero		1


	//   ....[162]....
        /*0b84*/ 	.word	0x0000b7f0
        /*0b88*/ 	.word	0x00000002
        /*0b8c*/ 	.word	0x00000130
        /*0b90*/ 	.short	0x010a
        /*0b92*/ 	.byte	0xff
	.zero		1


	//   ....[163]....
        /*0b94*/ 	.word	0x0000b850
        /*0b98*/ 	.word	0x00000002
        /*0b9c*/ 	.word	0x000000e0
        /*0ba0*/ 	.short	0x010a
        /*0ba2*/ 	.byte	0xff
	.zero		1


	//   ....[164]....
        /*0ba4*/ 	.word	0x0000b8a0
        /*0ba8*/ 	.word	0x00000002
        /*0bac*/ 	.word	0x000000d0
        /*0bb0*/ 	.short	0x010a
        /*0bb2*/ 	.byte	0xff
	.zero		1


	//   ....[165]....
        /*0bb4*/ 	.word	0x0000b900
        /*0bb8*/ 	.word	0x00000000
        /*0bbc*/ 	.word	0x000000e0
        /*0bc0*/ 	.short	0x010a
        /*0bc2*/ 	.byte	0xff
	.zero		1


	//   ....[166]....
        /*0bc4*/ 	.word	0x0000b960
        /*0bc8*/ 	.word	0x00000005
        /*0bcc*/ 	.word	0x00000008
        /*0bd0*/ 	.short	0x010a
        /*0bd2*/ 	.byte	0xff
	.zero		1


	//   ....[167]....
        /*0bd4*/ 	.word	0x0000ba50
        /*0bd8*/ 	.word	0x00000000
        /*0bdc*/ 	.word	0x00000008
        /*0be0*/ 	.short	0x010a
        /*0be2*/ 	.byte	0xff
	.zero		1


	//   ....[168]....
        /*0be4*/ 	.word	0x0000baa0
        /*0be8*/ 	.word	0x00000000
        /*0bec*/ 	.word	0x000000d0
        /*0bf0*/ 	.short	0x010a
        /*0bf2*/ 	.byte	0xff
	.zero		1


	//   ....[169]....
        /*0bf4*/ 	.word	0x0000bb00
        /*0bf8*/ 	.word	0x00000000
        /*0bfc*/ 	.word	0x00000110
        /*0c00*/ 	.short	0x010a
        /*0c02*/ 	.byte	0xff
	.zero		1


	//   ....[170]....
        /*0c04*/ 	.word	0x0000bb60
        /*0c08*/ 	.word	0x00000000
        /*0c0c*/ 	.word	0x00000000
        /*0c10*/ 	.short	0x010a
        /*0c12*/ 	.byte	0xff
	.zero		1


	//   ....[171]....
        /*0c14*/ 	.word	0x0000bbc0
        /*0c18*/ 	.word	0x00000000
        /*0c1c*/ 	.word	0x00000000
        /*0c20*/ 	.short	0x010a
        /*0c22*/ 	.byte	0xff
	.zero		1


	//   ....[172]....
        /*0c24*/ 	.word	0x0000bc20
        /*0c28*/ 	.word	0x00000000
        /*0c2c*/ 	.word	0x00000000
        /*0c30*/ 	.short	0x010a
        /*0c32*/ 	.byte	0xff
	.zero		1


	//   ....[173]....
        /*0c34*/ 	.word	0x0000bc80
        /*0c38*/ 	.word	0x00000000
        /*0c3c*/ 	.word	0x00000000
        /*0c40*/ 	.short	0x010a
        /*0c42*/ 	.byte	0xff
	.zero		1


	//   ....[174]....
        /*0c44*/ 	.word	0x0000bce0
        /*0c48*/ 	.word	0x00000000
        /*0c4c*/ 	.word	0x00000150
        /*0c50*/ 	.short	0x010a
        /*0c52*/ 	.byte	0xff
	.zero		1


	//   ....[175]....
        /*0c54*/ 	.word	0x0000bd30
        /*0c58*/ 	.word	0x0000000c
        /*0c5c*/ 	.word	0x000000d0
        /*0c60*/ 	.short	0x010a
        /*0c62*/ 	.byte	0xff
	.zero		1


	//   ....[176]....
        /*0c64*/ 	.word	0x0000bd90
        /*0c68*/ 	.word	0x00000000
        /*0c6c*/ 	.word	0x000000c8
        /*0c70*/ 	.short	0x010a
        /*0c72*/ 	.byte	0xff
	.zero		1


	//   ....[177]....
        /*0c74*/ 	.word	0x0000bdf0
        /*0c78*/ 	.word	0x00000000
        /*0c7c*/ 	.word	0x000000a0
        /*0c80*/ 	.short	0x010a
        /*0c82*/ 	.byte	0xff
	.zero		1


	//   ....[178]....
        /*0c84*/ 	.word	0x0000be50
        /*0c88*/ 	.word	0x00000000
        /*0c8c*/ 	.word	0x000000a8
        /*0c90*/ 	.short	0x010a
        /*0c92*/ 	.byte	0xff
	.zero		1


	//   ....[179]....
        /*0c94*/ 	.word	0x0000beb0
        /*0c98*/ 	.word	0x00000000
        /*0c9c*/ 	.word	0x000000b0
        /*0ca0*/ 	.short	0x010a
        /*0ca2*/ 	.byte	0xff
	.zero		1


	//   ....[180]....
        /*0ca4*/ 	.word	0x0000bf10
        /*0ca8*/ 	.word	0x00000000
        /*0cac*/ 	.word	0x000000b8
        /*0cb0*/ 	.short	0x010a
        /*0cb2*/ 	.byte	0xff
	.zero		1


	//   ....[181]....
        /*0cb4*/ 	.word	0x0000bf70
        /*0cb8*/ 	.word	0x00000000
        /*0cbc*/ 	.word	0x000000a0
        /*0cc0*/ 	.short	0x010a
        /*0cc2*/ 	.byte	0xff
	.zero		1


	//   ....[182]....
        /*0cc4*/ 	.word	0x0000bfd0
        /*0cc8*/ 	.word	0x00000000
        /*0ccc*/ 	.word	0x000000a8
        /*0cd0*/ 	.short	0x010a
        /*0cd2*/ 	.byte	0xff
	.zero		1


	//   ....[183]....
        /*0cd4*/ 	.word	0x0000c030
        /*0cd8*/ 	.word	0x00000000
        /*0cdc*/ 	.word	0x000000b0
        /*0ce0*/ 	.short	0x010a
        /*0ce2*/ 	.byte	0xff
	.zero		1


	//   ....[184]....
        /*0ce4*/ 	.word	0x0000c090
        /*0ce8*/ 	.word	0x00000000
        /*0cec*/ 	.word	0x000000b8
        /*0cf0*/ 	.short	0x010a
        /*0cf2*/ 	.byte	0xff
	.zero		1


	//   ....[185]....
        /*0cf4*/ 	.word	0x0000c0f0
        /*0cf8*/ 	.word	0x00000000
        /*0cfc*/ 	.word	0x000000a0
        /*0d00*/ 	.short	0x010a
        /*0d02*/ 	.byte	0xff
	.zero		1


	//   ....[186]....
        /*0d04*/ 	.word	0x0000c150
        /*0d08*/ 	.word	0x00000000
        /*0d0c*/ 	.word	0x000000a8
        /*0d10*/ 	.short	0x010a
        /*0d12*/ 	.byte	0xff
	.zero		1


	//   ....[187]....
        /*0d14*/ 	.word	0x0000c1b0
        /*0d18*/ 	.word	0x00000002
        /*0d1c*/ 	.word	0x000000b0
        /*0d20*/ 	.short	0x010a
        /*0d22*/ 	.byte	0xff
	.zero		1


	//   ....[188]....
        /*0d24*/ 	.word	0x0000c200
        /*0d28*/ 	.word	0x00000003
        /*0d2c*/ 	.word	0x000000d0
        /*0d30*/ 	.short	0x010a
        /*0d32*/ 	.byte	0xff
	.zero		1


	//   ....[189]....
        /*0d34*/ 	.word	0x0000c260
        /*0d38*/ 	.word	0x00000002
        /*0d3c*/ 	.word	0x00000080
        /*0d40*/ 	.short	0x010a
        /*0d42*/ 	.byte	0xff
	.zero		1


	//   ....[190]....
        /*0d44*/ 	.word	0x0000c2b0
        /*0d48*/ 	.word	0x00000048
        /*0d4c*/ 	.word	0x000000f0
        /*0d50*/ 	.short	0x010a
        /*0d52*/ 	.byte	0xff
	.zero		1


	//   ....[191]....
        /*0d54*/ 	.word	0x0000c300
        /*0d58*/ 	.word	0x00000002
        /*0d5c*/ 	.word	0x00000080
        /*0d60*/ 	.short	0x010a
        /*0d62*/ 	.byte	0xff
	.zero		1


	//   ....[192]....
        /*0d64*/ 	.word	0x0000c350
        /*0d68*/ 	.word	0x00000006
        /*0d6c*/ 	.word	0x00000080
        /*0d70*/ 	.short	0x010a
        /*0d72*/ 	.byte	0xff
	.zero		1


	//   ....[193]....
        /*0d74*/ 	.word	0x0000c3a0
        /*0d78*/ 	.word	0x00000000
        /*0d7c*/ 	.word	0x00000080
        /*0d80*/ 	.short	0x010a
        /*0d82*/ 	.byte	0xff
	.zero		1


	//   ....[194]....
        /*0d84*/ 	.word	0x0000c3f0
        /*0d88*/ 	.word	0x00000006
        /*0d8c*/ 	.word	0x00000080
        /*0d90*/ 	.short	0x010a
        /*0d92*/ 	.byte	0xff
	.zero		1


	//   ....[195]....
        /*0d94*/ 	.word	0x0000c440
        /*0d98*/ 	.word	0x00000006
        /*0d9c*/ 	.word	0x00000080
        /*0da0*/ 	.short	0x010a
        /*0da2*/ 	.byte	0xff
	.zero		1


	//   ....[196]....
        /*0da4*/ 	.word	0x0000c490
        /*0da8*/ 	.word	0x00000006
        /*0dac*/ 	.word	0x00000080
        /*0db0*/ 	.short	0x010a
        /*0db2*/ 	.byte	0xff
	.zero		1


	//   ....[197]....
        /*0db4*/ 	.word	0x0000c4e0
        /*0db8*/ 	.word	0x00000000
        /*0dbc*/ 	.word	0x00000080
        /*0dc0*/ 	.short	0x010a
        /*0dc2*/ 	.byte	0xff
	.zero		1


	//----- nvinfo : EIATTR_NUM_MBARRIERS
	.align		4
.L_47:
        /*0dc4*/ 	.byte	0x03, 0x38
        /*0dc6*/ 	.short	0x002b


	//----- nvinfo : EIATTR_EXIT_INSTR_OFFSETS
	.align		4
        /*0dc8*/ 	.byte	0x04, 0x1c
        /*0dca*/ 	.short	(.L_49 - .L_48)


	//   ....[0]....
.L_48:
        /*0dcc*/ 	.word	0x00002f00


	//   ....[1]....
        /*0dd0*/ 	.word	0x00003410


	//   ....[2]....
        /*0dd4*/ 	.word	0x00003470


	//   ....[3]....
        /*0dd8*/ 	.word	0x00004800


	//   ....[4]....
        /*0ddc*/ 	.word	0x00006270


	//   ....[5]....
        /*0de0*/ 	.word	0x000062b0


	//   ....[6]....
        /*0de4*/ 	.word	0x0000b2c0


	//   ....[7]....
        /*0de8*/ 	.word	0x0000b330


	//   ....[8]....
        /*0dec*/ 	.word	0x0000b360


	//   ....[9]....
        /*0df0*/ 	.word	0x0000b3e0


	//----- nvinfo : EIATTR_MAX_THREADS
	.align		4
.L_49:
        /*0df4*/ 	.byte	0x04, 0x05
        /*0df6*/ 	.short	(.L_51 - .L_50)
.L_50:
        /*0df8*/ 	.word	0x00000100
        /*0dfc*/ 	.word	0x00000001
        /*0e00*/ 	.word	0x00000001


	//----- nvinfo : EIATTR_CRS_STACK_SIZE
	.align		4
.L_51:
        /*0e04*/ 	.byte	0x04, 0x1e
        /*0e06*/ 	.short	(.L_53 - .L_52)
.L_52:
        /*0e08*/ 	.word	0x00000000


	//----- nvinfo : EIATTR_CBANK_PARAM_SIZE
	.align		4
.L_53:
        /*0e0c*/ 	.byte	0x03, 0x19
        /*0e0e*/ 	.short	0x0800


	//----- nvinfo : EIATTR_PARAM_CBANK
	.align		4
        /*0e10*/ 	.byte	0x04, 0x0a
        /*0e12*/ 	.short	(.L_55 - .L_54)
	.align		4
.L_54:
        /*0e14*/ 	.word	index@(.nv.constant0._ZN7cutlass13device_kernelINS_4gemm6kernel13GemmUniversalIN4cute5tupleIJiiiiEEENS1_10collective13CollectiveMmaINS1_35MainloopSm100TmaUmmaWarpSpecializedILi8ELi2ELi4ENS5_IJNS4_1CILi2EEENSA_ILi4EEENSA_ILi1EEEEEEEENS5_IJNSA_ILi128EEENSA_ILi256EEENSA_ILi32EEEEEEfNS5_IJlSD_lEEEfSK_NS4_8TiledMMAINS4_8MMA_AtomIJNS4_23SM100_MMA_TF32_2x1SM_SSINS_10tfloat32_tESO_fLi128ELi256ELNS4_4UMMA5MajorE0ELSQ_0ELNSP_7ScaleInE0ELSR_0EEEEEENS4_6LayoutINS5_IJSD_SD_SD_EEENS5_IJNSA_ILi0EEESW_SW_EEEEENS5_IJNS4_10UnderscoreESZ_SZ_EEEEENS4_28SM100_TMA_2SM_LOAD_MULTICASTENS4_14ComposedLayoutINS4_7SwizzleILi3ELi4ELi3EEENS4_18smem_ptr_flag_bitsILi32EEENSU_INS5_IJNSA_ILi8EEESI_EEENS5_IJSI_SD_EEEEEEEvNS4_8identityENS4_18SM100_TMA_2SM_LOADES1C_vS1D_EENS_8epilogue10collective18CollectiveEpilogueINS1G_23Sm100TmaWarpSpecializedILi4ELi2ELi16ELb1ELb0EEEJNS5_IJNSA_ILi64EEESH_SI_EEENS5_IJNSU_IS1L_SD_EENSU_INS5_IJNSA_ILi16EEESB_EEENS5_IJSD_SG_EEEEEEEEfSK_fSK_NS1G_6fusion15FusionCallbacksIS1K_NS1T_17LinearCombinationIffffLNS_15FloatRoundStyleE2EEES1M_S1S_JEEENS4_5SM1004TMEM4LOAD26SM100_TMEM_LOAD_32dp32b16xENS4_13SM90_TMA_LOADENS13_INS14_ILi2ELi4ELi3EEES17_NSU_INS5_IJS18_S1O_EEENS5_IJS1O_SD_EEEEEEENS4_39AutoVectorizingCopyWithAssumedAlignmentILi128EEENS4_14SM90_TMA_STOREES28_S2A_S2A_EEEvvEEEEvNT_6ParamsE)
        /*0e18*/ 	.short	0x0380
        /*0e1a*/ 	.short	0x0800


	//----- nvinfo : EIATTR_SW_WAR
	.align		4
.L_55:
        /*0e1c*/ 	.byte	0x04, 0x36
        /*0e1e*/ 	.short	(.L_57 - .L_56)
.L_56:
        /*0e20*/ 	.word	0x00000008
.L_57:


//--------------------- .nv.callgraph             --------------------------
	.section	.nv.callgraph,"",@"SHT_CUDA_CALLGRAPH"
	.align	4
	.sectionentsize	8
	.align		4
        /*0000*/ 	.word	0x00000000
	.align		4
        /*0004*/ 	.word	0xffffffff
	.align		4
        /*0008*/ 	.word	index@(_ZN7cutlass13device_kernelINS_4gemm6kernel13GemmUniversalIN4cute5tupleIJiiiiEEENS1_10collective13CollectiveMmaINS1_35MainloopSm100TmaUmmaWarpSpecializedILi8ELi2ELi4ENS5_IJNS4_1CILi2EEENSA_ILi4EEENSA_ILi1EEEEEEEENS5_IJNSA_ILi128EEENSA_ILi256EEENSA_ILi32EEEEEEfNS5_IJlSD_lEEEfSK_NS4_8TiledMMAINS4_8MMA_AtomIJNS4_23SM100_MMA_TF32_2x1SM_SSINS_10tfloat32_tESO_fLi128ELi256ELNS4_4UMMA5MajorE0ELSQ_0ELNSP_7ScaleInE0ELSR_0EEEEEENS4_6LayoutINS5_IJSD_SD_SD_EEENS5_IJNSA_ILi0EEESW_SW_EEEEENS5_IJNS4_10UnderscoreESZ_SZ_EEEEENS4_28SM100_TMA_2SM_LOAD_MULTICASTENS4_14ComposedLayoutINS4_7SwizzleILi3ELi4ELi3EEENS4_18smem_ptr_flag_bitsILi32EEENSU_INS5_IJNSA_ILi8EEESI_EEENS5_IJSI_SD_EEEEEEEvNS4_8identityENS4_18SM100_TMA_2SM_LOADES1C_vS1D_EENS_8epilogue10collective18CollectiveEpilogueINS1G_23Sm100TmaWarpSpecializedILi4ELi2ELi16ELb1ELb0EEEJNS5_IJNSA_ILi64EEESH_SI_EEENS5_IJNSU_IS1L_SD_EENSU_INS5_IJNSA_ILi16EEESB_EEENS5_IJSD_SG_EEEEEEEEfSK_fSK_NS1G_6fusion15FusionCallbacksIS1K_NS1T_17LinearCombinationIffffLNS_15FloatRoundStyleE2EEES1M_S1S_JEEENS4_5SM1004TMEM4LOAD26SM100_TMEM_LOAD_32dp32b16xENS4_13SM90_TMA_LOADENS13_INS14_ILi2ELi4ELi3EEES17_NSU_INS5_IJS18_S1O_EEENS5_IJS1O_SD_EEEEEEENS4_39AutoVectorizingCopyWithAssumedAlignmentILi128EEENS4_14SM90_TMA_STOREES28_S2A_S2A_EEEvvEEEEvNT_6ParamsE)
	.align		4
        /*000c*/ 	.word	index@(__assertfail)
	.align		4
        /*0010*/ 	.word	0x00000000
	.align		4
        /*0014*/ 	.word	0xfffffffe
	.align		4
        /*0018*/ 	.word	0x00000000
	.align		4
        /*001c*/ 	.word	0xfffffffd
	.align		4
        /*0020*/ 	.word	0x00000000
	.align		4
        /*0024*/ 	.word	0xfffffffc


//--------------------- .nv.constant4             --------------------------
	.section	.nv.constant4,"a",@progbits
	.align	8
	.align		8
.nv.constant4:
        /*0000*/ 	.dword	__assertfail
	.align		8
        /*0008*/ 	.dword	__unnamed_1
	.align		8
        /*0010*/ 	.dword	__unnamed_2
	.align		8
        /*0018*/ 	.dword	_ZN40_INTERNAL_aae00cbf_4_k_cu_1c0c5cd8_190114cuda3std3__45__cpo5beginE
	.align		8
        /*0020*/ 	.dword	_ZN40_INTERNAL_aae00cbf_4_k_cu_1c0c5cd8_190114cuda3std3__45__cpo3endE
	.align		8
        /*0028*/ 	.dword	_ZN40_INTERNAL_aae00cbf_4_k_cu_1c0c5cd8_190114cuda3std3__45__cpo6cbeginE
	.align		8
        /*0030*/ 	.dword	_ZN40_INTERNAL_aae00cbf_4_k_cu_1c0c5cd8_190114cuda3std3__45__cpo4cendE
	.align		8
        /*0038*/ 	.dword	_ZN40_INTERNAL_aae00cbf_4_k_cu_1c0c5cd8_190114cuda3std3__442_GLOBAL__N__aae00cbf_4_k_cu_1c0c5cd8_190116ignoreE
	.align		8
        /*0040*/ 	.dword	_ZN40_INTERNAL_aae00cbf_4_k_cu_1c0c5cd8_190114cuda3std3__419piecewise_constructE
	.align		8
        /*0048*/ 	.dword	_ZN40_INTERNAL_aae00cbf_4_k_cu_1c0c5cd8_190114cuda3std3__48in_placeE
	.align		8
        /*0050*/ 	.dword	_ZN40_INTERNAL_aae00cbf_4_k_cu_1c0c5cd8_190114cuda3std6ranges3__45__cpo4swapE
	.align		8
        /*0058*/ 	.dword	_ZN40_INTERNAL_aae00cbf_4_k_cu_1c0c5cd8_190114cuda3std6ranges3__45__cpo9iter_moveE
	.align		8
        /*0060*/ 	.dword	_ZN40_INTERNAL_aae00cbf_4_k_cu_1c0c5cd8_190114cute7productE
	.align		8
        /*0068*/ 	.dword	_ZN40_INTERNAL_aae00cbf_4_k_cu_1c0c5cd8_190114cute1_E
	.align		8
        /*0070*/ 	.dword	$str$25
	.align		8
        /*0078*/ 	.dword	$str$26
	.align		8
        /*0080*/ 	.dword	$str$27
	.align		8
        /*0088*/ 	.dword	$str$28


//--------------------- .text._ZN7cutlass13device_kernelINS_4gemm6kernel13GemmUniversalIN4cute5tupleIJiiiiEEENS1_10collective13CollectiveMmaINS1_35MainloopSm100TmaUmmaWarpSpecializedILi8ELi2ELi4ENS5_IJNS4_1CILi2EEENSA_ILi4EEENSA_ILi1EEEEEEEENS5_IJNSA_ILi128EEENSA_ILi256EEENSA_ILi32EEEEEEfNS5_IJlSD_lEEEfSK_NS4_8TiledMMAINS4_8MMA_AtomIJNS4_23SM100_MMA_TF32_2x1SM_SSINS_10tfloat32_tESO_fLi128ELi256ELNS4_4UMMA5MajorE0ELSQ_0ELNSP_7ScaleInE0ELSR_0EEEEEENS4_6LayoutINS5_IJSD_SD_SD_EEENS5_IJNSA_ILi0EEESW_SW_EEEEENS5_IJNS4_10UnderscoreESZ_SZ_EEEEENS4_28SM100_TMA_2SM_LOAD_MULTICASTENS4_14ComposedLayoutINS4_7SwizzleILi3ELi4ELi3EEENS4_18smem_ptr_flag_bitsILi32EEENSU_INS5_IJNSA_ILi8EEESI_EEENS5_IJSI_SD_EEEEEEEvNS4_8identityENS4_18SM100_TMA_2SM_LOADES1C_vS1D_EENS_8epilogue10collective18CollectiveEpilogueINS1G_23Sm100TmaWarpSpecializedILi4ELi2ELi16ELb1ELb0EEEJNS5_IJNSA_ILi64EEESH_SI_EEENS5_IJNSU_IS1L_SD_EENSU_INS5_IJNSA_ILi16EEESB_EEENS5_IJSD_SG_EEEEEEEEfSK_fSK_NS1G_6fusion15FusionCallbacksIS1K_NS1T_17LinearCombinationIffffLNS_15FloatRoundStyleE2EEES1M_S1S_JEEENS4_5SM1004TMEM4LOAD26SM100_TMEM_LOAD_32dp32b16xENS4_13SM90_TMA_LOADENS13_INS14_ILi2ELi4ELi3EEES17_NSU_INS5_IJS18_S1O_EEENS5_IJS1O_SD_EEEEEEENS4_39AutoVectorizingCopyWithAssumedAlignmentILi128EEENS4_14SM90_TMA_STOREES28_S2A_S2A_EEEvvEEEEvNT_6ParamsE --------------------------
	.section	.text._ZN7cutlass13device_kernelINS_4gemm6kernel13GemmUniversalIN4cute5tupleIJiiiiEEENS1_10collective13CollectiveMmaINS1_35MainloopSm100TmaUmmaWarpSpecializedILi8ELi2ELi4ENS5_IJNS4_1CILi2EEENSA_ILi4EEENSA_ILi1EEEEEEEENS5_IJNSA_ILi128EEENSA_ILi256EEENSA_ILi32EEEEEEfNS5_IJlSD_lEEEfSK_NS4_8TiledMMAINS4_8MMA_AtomIJNS4_23SM100_MMA_TF32_2x1SM_SSINS_10tfloat32_tESO_fLi128ELi256ELNS4_4UMMA5MajorE0ELSQ_0ELNSP_7ScaleInE0ELSR_0EEEEEENS4_6LayoutINS5_IJSD_SD_SD_EEENS5_IJNSA_ILi0EEESW_SW_EEEEENS5_IJNS4_10UnderscoreESZ_SZ_EEEEENS4_28SM100_TMA_2SM_LOAD_MULTICASTENS4_14ComposedLayoutINS4_7SwizzleILi3ELi4ELi3EEENS4_18smem_ptr_flag_bitsILi32EEENSU_INS5_IJNSA_ILi8EEESI_EEENS5_IJSI_SD_EEEEEEEvNS4_8identityENS4_18SM100_TMA_2SM_LOADES1C_vS1D_EENS_8epilogue10collective18CollectiveEpilogueINS1G_23Sm100TmaWarpSpecializedILi4ELi2ELi16ELb1ELb0EEEJNS5_IJNSA_ILi64EEESH_SI_EEENS5_IJNSU_IS1L_SD_EENSU_INS5_IJNSA_ILi16EEESB_EEENS5_IJSD_SG_EEEEEEEEfSK_fSK_NS1G_6fusion15FusionCallbacksIS1K_NS1T_17LinearCombinationIffffLNS_15FloatRoundStyleE2EEES1M_S1S_JEEENS4_5SM1004TMEM4LOAD26SM100_TMEM_LOAD_32dp32b16xENS4_13SM90_TMA_LOADENS13_INS14_ILi2ELi4ELi3EEES17_NSU_INS5_IJS18_S1O_EEENS5_IJS1O_SD_EEEEEEENS4_39AutoVectorizingCopyWithAssumedAlignmentILi128EEENS4_14SM90_TMA_STOREES28_S2A_S2A_EEEvvEEEEvNT_6ParamsE,"ax",@progbits
	.align	128
.text._ZN7cutlass13device_kernelINS_4gemm6kernel13GemmUniversalIN4cute5tupleIJiiiiEEENS1_10collective13CollectiveMmaINS1_35MainloopSm100TmaUmmaWarpSpecializedILi8ELi2ELi4ENS5_IJNS4_1CILi2EEENSA_ILi4EEENSA_ILi1EEEEEEEENS5_IJNSA_ILi128EEENSA_ILi256EEENSA_ILi32EEEEEEfNS5_IJlSD_lEEEfSK_NS4_8TiledMMAINS4_8MMA_AtomIJNS4_23SM100_MMA_TF32_2x1SM_SSINS_10tfloat32_tESO_fLi128ELi256ELNS4_4UMMA5MajorE0ELSQ_0ELNSP_7ScaleInE0ELSR_0EEEEEENS4_6LayoutINS5_IJSD_SD_SD_EEENS5_IJNSA_ILi0EEESW_SW_EEEEENS5_IJNS4_10UnderscoreESZ_SZ_EEEEENS4_28SM100_TMA_2SM_LOAD_MULTICASTENS4_14ComposedLayoutINS4_7SwizzleILi3ELi4ELi3EEENS4_18smem_ptr_flag_bitsILi32EEENSU_INS5_IJNSA_ILi8EEESI_EEENS5_IJSI_SD_EEEEEEEvNS4_8identityENS4_18SM100_TMA_2SM_LOADES1C_vS1D_EENS_8epilogue10collective18CollectiveEpilogueINS1G_23Sm100TmaWarpSpecializedILi4ELi2ELi16ELb1ELb0EEEJNS5_IJNSA_ILi64EEESH_SI_EEENS5_IJNSU_IS1L_SD_EENSU_INS5_IJNSA_ILi16EEESB_EEENS5_IJSD_SG_EEEEEEEEfSK_fSK_NS1G_6fusion15FusionCallbacksIS1K_NS1T_17LinearCombinationIffffLNS_15FloatRoundStyleE2EEES1M_S1S_JEEENS4_5SM1004TMEM4LOAD26SM100_TMEM_LOAD_32dp32b16xENS4_13SM90_TMA_LOADENS13_INS14_ILi2ELi4ELi3EEES17_NSU_INS5_IJS18_S1O_EEENS5_IJS1O_SD_EEEEEEENS4_39AutoVectorizingCopyWithAssumedAlignmentILi128EEENS4_14SM90_TMA_STOREES28_S2A_S2A_EEEvvEEEEvNT_6ParamsE:
        .type           _ZN7cutlass13device_kernelINS_4gemm6kernel13GemmUniversalIN4cute5tupleIJiiiiEEENS1_10collective13CollectiveMmaINS1_35MainloopSm100TmaUmmaWarpSpecializedILi8ELi2ELi4ENS5_IJNS4_1CILi2EEENSA_ILi4EEENSA_ILi1EEEEEEEENS5_IJNSA_ILi128EEENSA_ILi256EEENSA_ILi32EEEEEEfNS5_IJlSD_lEEEfSK_NS4_8TiledMMAINS4_8MMA_AtomIJNS4_23SM100_MMA_TF32_2x1SM_SSINS_10tfloat32_tESO_fLi128ELi256ELNS4_4UMMA5MajorE0ELSQ_0ELNSP_7ScaleInE0ELSR_0EEEEEENS4_6LayoutINS5_IJSD_SD_SD_EEENS5_IJNSA_ILi0EEESW_SW_EEEEENS5_IJNS4_10UnderscoreESZ_SZ_EEEEENS4_28SM100_TMA_2SM_LOAD_MULTICASTENS4_14ComposedLayoutINS4_7SwizzleILi3ELi4ELi3EEENS4_18smem_ptr_flag_bitsILi32EEENSU_INS5_IJNSA_ILi8EEESI_EEENS5_IJSI_SD_EEEEEEEvNS4_8identityENS4_18SM100_TMA_2SM_LOADES1C_vS1D_EENS_8epilogue10collective18CollectiveEpilogueINS1G_23Sm100TmaWarpSpecializedILi4ELi2ELi16ELb1ELb0EEEJNS5_IJNSA_ILi64EEESH_SI_EEENS5_IJNSU_IS1L_SD_EENSU_INS5_IJNSA_ILi16EEESB_EEENS5_IJSD_SG_EEEEEEEEfSK_fSK_NS1G_6fusion15FusionCallbacksIS1K_NS1T_17LinearCombinationIffffLNS_15FloatRoundStyleE2EEES1M_S1S_JEEENS4_5SM1004TMEM4LOAD26SM100_TMEM_LOAD_32dp32b16xENS4_13SM90_TMA_LOADENS13_INS14_ILi2ELi4ELi3EEES17_NSU_INS5_IJS18_S1O_EEENS5_IJS1O_SD_EEEEEEENS4_39AutoVectorizingCopyWithAssumedAlignmentILi128EEENS4_14SM90_TMA_STOREES28_S2A_S2A_EEEvvEEEEvNT_6ParamsE,@function
        .size           _ZN7cutlass13device_kernelINS_4gemm6kernel13GemmUniversalIN4cute5tupleIJiiiiEEENS1_10collective13CollectiveMmaINS1_35MainloopSm100TmaUmmaWarpSpecializedILi8ELi2ELi4ENS5_IJNS4_1CILi2EEENSA_ILi4EEENSA_ILi1EEEEEEEENS5_IJNSA_ILi128EEENSA_ILi256EEENSA_ILi32EEEEEEfNS5_IJlSD_lEEEfSK_NS4_8TiledMMAINS4_8MMA_AtomIJNS4_23SM100_MMA_TF32_2x1SM_SSINS_10tfloat32_tESO_fLi128ELi256ELNS4_4UMMA5MajorE0ELSQ_0ELNSP_7ScaleInE0ELSR_0EEEEEENS4_6LayoutINS5_IJSD_SD_SD_EEENS5_IJNSA_ILi0EEESW_SW_EEEEENS5_IJNS4_10UnderscoreESZ_SZ_EEEEENS4_28SM100_TMA_2SM_LOAD_MULTICASTENS4_14ComposedLayoutINS4_7SwizzleILi3ELi4ELi3EEENS4_18smem_ptr_flag_bitsILi32EEENSU_INS5_IJNSA_ILi8EEESI_EEENS5_IJSI_SD_EEEEEEEvNS4_8identityENS4_18SM100_TMA_2SM_LOADES1C_vS1D_EENS_8epilogue10collective18CollectiveEpilogueINS1G_23Sm100TmaWarpSpecializedILi4ELi2ELi16ELb1ELb0EEEJNS5_IJNSA_ILi64EEESH_SI_EEENS5_IJNSU_IS1L_SD_EENSU_INS5_IJNSA_ILi16EEESB_EEENS5_IJSD_SG_EEEEEEEEfSK_fSK_NS1G_6fusion15FusionCallbacksIS1K_NS1T_17LinearCombinationIffffLNS_15FloatRoundStyleE2EEES1M_S1S_JEEENS4_5SM1004TMEM4LOAD26SM100_TMEM_LOAD_32dp32b16xENS4_13SM90_TMA_LOADENS13_INS14_ILi2ELi4ELi3EEES17_NSU_INS5_IJS18_S1O_EEENS5_IJS1O_SD_EEEEEEENS4_39AutoVectorizingCopyWithAssumedAlignmentILi128EEENS4_14SM90_TMA_STOREES28_S2A_S2A_EEEvvEEEEvNT_6ParamsE,(.L_x_253 - _ZN7cutlass13device_kernelINS_4gemm6kernel13GemmUniversalIN4cute5tupleIJiiiiEEENS1_10collective13CollectiveMmaINS1_35MainloopSm100TmaUmmaWarpSpecializedILi8ELi2ELi4ENS5_IJNS4_1CILi2EEENSA_ILi4EEENSA_ILi1EEEEEEEENS5_IJNSA_ILi128EEENSA_ILi256EEENSA_ILi32EEEEEEfNS5_IJlSD_lEEEfSK_NS4_8TiledMMAINS4_8MMA_AtomIJNS4_23SM100_MMA_TF32_2x1SM_SSINS_10tfloat32_tESO_fLi128ELi256ELNS4_4UMMA5MajorE0ELSQ_0ELNSP_7ScaleInE0ELSR_0EEEEEENS4_6LayoutINS5_IJSD_SD_SD_EEENS5_IJNSA_ILi0EEESW_SW_EEEEENS5_IJNS4_10UnderscoreESZ_SZ_EEEEENS4_28SM100_TMA_2SM_LOAD_MULTICASTENS4_14ComposedLayoutINS4_7SwizzleILi3ELi4ELi3EEENS4_18smem_ptr_flag_bitsILi32EEENSU_INS5_IJNSA_ILi8EEESI_EEENS5_IJSI_SD_EEEEEEEvNS4_8identityENS4_18SM100_TMA_2SM_LOADES1C_vS1D_EENS_8epilogue10collective18CollectiveEpilogueINS1G_23Sm100TmaWarpSpecializedILi4ELi2ELi16ELb1ELb0EEEJNS5_IJNSA_ILi64EEESH_SI_EEENS5_IJNSU_IS1L_SD_EENSU_INS5_IJNSA_ILi16EEESB_EEENS5_IJSD_SG_EEEEEEEEfSK_fSK_NS1G_6fusion15FusionCallbacksIS1K_NS1T_17LinearCombinationIffffLNS_15FloatRoundStyleE2EEES1M_S1S_JEEENS4_5SM1004TMEM4LOAD26SM100_TMEM_LOAD_32dp32b16xENS4_13SM90_TMA_LOADENS13_INS14_ILi2ELi4ELi3EEES17_NSU_INS5_IJS18_S1O_EEENS5_IJS1O_SD_EEEEEEENS4_39AutoVectorizingCopyWithAssumedAlignmentILi128EEENS4_14SM90_TMA_STOREES28_S2A_S2A_EEEvvEEEEvNT_6ParamsE)
        .other          _ZN7cutlass13device_kernelINS_4gemm6kernel13GemmUniversalIN4cute5tupleIJiiiiEEENS1_10collective13CollectiveMmaINS1_35MainloopSm100TmaUmmaWarpSpecializedILi8ELi2ELi4ENS5_IJNS4_1CILi2EEENSA_ILi4EEENSA_ILi1EEEEEEEENS5_IJNSA_ILi128EEENSA_ILi256EEENSA_ILi32EEEEEEfNS5_IJlSD_lEEEfSK_NS4_8TiledMMAINS4_8MMA_AtomIJNS4_23SM100_MMA_TF32_2x1SM_SSINS_10tfloat32_tESO_fLi128ELi256ELNS4_4UMMA5MajorE0ELSQ_0ELNSP_7ScaleInE0ELSR_0EEEEEENS4_6LayoutINS5_IJSD_SD_SD_EEENS5_IJNSA_ILi0EEESW_SW_EEEEENS5_IJNS4_10UnderscoreESZ_SZ_EEEEENS4_28SM100_TMA_2SM_LOAD_MULTICASTENS4_14ComposedLayoutINS4_7SwizzleILi3ELi4ELi3EEENS4_18smem_ptr_flag_bitsILi32EEENSU_INS5_IJNSA_ILi8EEESI_EEENS5_IJSI_SD_EEEEEEEvNS4_8identityENS4_18SM100_TMA_2SM_LOADES1C_vS1D_EENS_8epilogue10collective18CollectiveEpilogueINS1G_23Sm100TmaWarpSpecializedILi4ELi2ELi16ELb1ELb0EEEJNS5_IJNSA_ILi64EEESH_SI_EEENS5_IJNSU_IS1L_SD_EENSU_INS5_IJNSA_ILi16EEESB_EEENS5_IJSD_SG_EEEEEEEEfSK_fSK_NS1G_6fusion15FusionCallbacksIS1K_NS1T_17LinearCombinationIffffLNS_15FloatRoundStyleE2EEES1M_S1S_JEEENS4_5SM1004TMEM4LOAD26SM100_TMEM_LOAD_32dp32b16xENS4_13SM90_TMA_LOADENS13_INS14_ILi2ELi4ELi3EEES17_NSU_INS5_IJS18_S1O_EEENS5_IJS1O_SD_EEEEEEENS4_39AutoVectorizingCopyWithAssumedAlignmentILi128EEENS4_14SM90_TMA_STOREES28_S2A_S2A_EEEvvEEEEvNT_6ParamsE,@"STO_CUDA_ENTRY STV_DEFAULT"
_ZN7cutlass13device_kernelINS_4gemm6kernel13GemmUniversalIN4cute5tupleIJiiiiEEENS1_10collective13CollectiveMmaINS1_35MainloopSm100TmaUmmaWarpSpecializedILi8ELi2ELi4ENS5_IJNS4_1CILi2EEENSA_ILi4EEENSA_ILi1EEEEEEEENS5_IJNSA_ILi128EEENSA_ILi256EEENSA_ILi32EEEEEEfNS5_IJlSD_lEEEfSK_NS4_8TiledMMAINS4_8MMA_AtomIJNS4_23SM100_MMA_TF32_2x1SM_SSINS_10tfloat32_tESO_fLi128ELi256ELNS4_4UMMA5MajorE0ELSQ_0ELNSP_7ScaleInE0ELSR_0EEEEEENS4_6LayoutINS5_IJSD_SD_SD_EEENS5_IJNSA_ILi0EEESW_SW_EEEEENS5_IJNS4_10UnderscoreESZ_SZ_EEEEENS4_28SM100_TMA_2SM_LOAD_MULTICASTENS4_14ComposedLayoutINS4_7SwizzleILi3ELi4ELi3EEENS4_18smem_ptr_flag_bitsILi32EEENSU_INS5_IJNSA_ILi8EEESI_EEENS5_IJSI_SD_EEEEEEEvNS4_8identityENS4_18SM100_TMA_2SM_LOADES1C_vS1D_EENS_8epilogue10collective18CollectiveEpilogueINS1G_23Sm100TmaWarpSpecializedILi4ELi2ELi16ELb1ELb0EEEJNS5_IJNSA_ILi64EEESH_SI_EEENS5_IJNSU_IS1L_SD_EENSU_INS5_IJNSA_ILi16EEESB_EEENS5_IJSD_SG_EEEEEEEEfSK_fSK_NS1G_6fusion15FusionCallbacksIS1K_NS1T_17LinearCombinationIffffLNS_15FloatRoundStyleE2EEES1M_S1S_JEEENS4_5SM1004TMEM4LOAD26SM100_TMEM_LOAD_32dp32b16xENS4_13SM90_TMA_LOADENS13_INS14_ILi2ELi4ELi3EEES17_NSU_INS5_IJS18_S1O_EEENS5_IJS1O_SD_EEEEEEENS4_39AutoVectorizingCopyWithAssumedAlignmentILi128EEENS4_14SM90_TMA_STOREES28_S2A_S2A_EEEvvEEEEvNT_6ParamsE:
[----:B------:R-:W1:Y:S01]  /*0000*/  LDC R1, c[0x0][0x37c] ;  /* 0x0000df00ff017b82 */ /* 0x000e620000000800 */
[----:B------:R-:W2:Y:S01]  /*0010*/  S2R R68, SR_TID.X ;  /* 0x0000000000447919 */ /* 0x000ea20000002100 */
[----:B------:R-:W3:Y:S06]  /*0020*/  LDCU.64 UR8, c[0x0][0x890] ;  /* 0x00011200ff0877ac */ /* 0x000eec0008000a00 */
[----:B------:R-:W4:Y:S01]  /*0030*/  S2UR UR4, SR_CgaCtaId ;  /* 0x00000000000479c3 */ /* 0x000f220000008800 */
[----:B------:R-:W-:Y:S02]  /*0040*/  PRMT R26, RZ, 0x7610, R26 ;  /* 0x00007610ff1a7816 */ /* 0x000fe4000000001a */
[----:B------:R-:W-:-:S02]  /*0050*/  ELECT P0, URZ, PT ;  /* 0x0000000000ff782f */ /* 0x000fc40003800000 */
[----:B---3--:R-:W-:-:S04]  /*0060*/  ISETP.NE.U32.AND P1, PT, RZ, UR8, PT ;  /* 0x00000008ff007c0c */ /* 0x008fc8000bf25070 */
[----:B------:R-:W-:Y:S01]  /*0070*/  ISETP.NE.AND.EX P2, PT, RZ, UR9, PT, P1 ;  /* 0x00000009ff007c0c */ /* 0x000fe2000bf45310 */
[----:B----4-:R-:W-:Y:S02]  /*0080*/  ULOP3.LUT UR47, UR4, 0x1, URZ, 0xc0, !UPT ;  /* 0x00000001042f7892 */ /* 0x010fe4000f8ec0ff */
[----:B------:R-:W-:Y:S01]  /*0090*/  ULOP3.LUT UR46, UR4, 0x1, URZ, 0x3c, !UPT ;  /* 0x00000001042e7892 */ /* 0x000fe2000f8e3cff */
[----:B--2---:R-:W-:-:S05]  /*00a0*/  SHF.R.U32.HI R56, RZ, 0x5, R68 ;  /* 0x00000005ff387819 */ /* 0x004fca0000011644 */
[----:B------:R-:W2:Y:S02]  /*00b0*/  SHFL.IDX PT, R0, R56, RZ, 0x1f ;  /* 0x00001fff38007589 */ /* 0x000ea400000e0000 */
[----:B--2---:R-:W-:Y:S02]  /*00c0*/  R2UR UR22, R0 ;  /* 0x00000000001672ca */ /* 0x004fe400000e0000 */
[----:B-1----:R-:W-:-:S13]  /*00d0*/  @P2 BRA `(.L_x_0) ;  /* 0x0000000000302947 */ /* 0x002fda0003800000 */
[----:B------:R-:W1:Y:S02]  /*00e0*/  LDCU.64 UR4, c[0x0][0x888] ;  /* 0x00011100ff0477ac */ /* 0x000e640008000a00 */
[----:B-1----:R-:W-:-:S04]  /*00f0*/  UISETP.NE.U32.AND UP0, UPT, UR4, URZ, UPT ;  /* 0x000000ff0400728c */ /* 0x002fc8000bf05070 */
[----:B------:R-:W-:-:S09]  /*0100*/  UISETP.NE.AND.EX UP0, UPT, UR5, URZ, UPT, UP0 ;  /* 0x000000ff0500728c */ /* 0x000fd2000bf05300 */
[----:B------:R-:W-:Y:S05]  /*0110*/  BRA.U !UP0, `(.L_x_1) ;  /* 0x0000000108147547 */ /* 0x000fea000b800000 */
[----:B------:R-:W1:Y:S01]  /*0120*/  LDC.64 R2, c[0x0][0x888] ;  /* 0x00022200ff027b82 */ /* 0x000e620000000a00 */
[----:B------:R-:W1:Y:S02]  /*0130*/  LDCU.64 UR4, c[0x0][0x358] ;  /* 0x00006b00ff0477ac */ /* 0x000e640008000a00 */
[----:B-1----:R1:W5:Y:S01]  /*0140*/  LDG.E R27, desc[UR4][R2.64] ;  /* 0x00000004021b7981 */ /* 0x002362000c1e1900 */
[----:B------:R-:W-:Y:S01]  /*0150*/  HFMA2 R26, -RZ, RZ, 0, 5.9604644775390625e-08 ;  /* 0x00000001ff1a7431 */ /* 0x000fe200000001ff */
[----:B------:R-:W-:Y:S05]  /*0160*/  BRA `(.L_x_0) ;  /* 0x00000000000c7947 */ /* 0x000fea0003800000 */
.L_x_1:
[----:B------:R-:W1:Y:S01]  /*0170*/  LDCU UR4, c[0x0][0x880] ;  /* 0x00011000ff0477ac */ /* 0x000e620008000800 */
[----:B------:R-:W-:Y:S01]  /*0180*/  HFMA2 R26, -RZ, RZ, 0, 5.9604644775390625e-08 ;  /* 0x00000001ff1a7431 */ /* 0x000fe200000001ff */
[----:B-1----:R-:W-:-:S07]  /*0190*/  MOV R27, UR4 ;  /* 0x00000004001b7c02 */ /* 0x002fce0008000f00 */
.L_x_0:
[----:B------:R-:W2:Y:S02]  /*01a0*/  LDCU.64 UR4, c[0x0][0x8b0] ;  /* 0x00011600ff0477ac */ /* 0x000ea40008000a00 */
[----:B--2---:R-:W-:-:S04]  /*01b0*/  UISETP.NE.U32.AND UP0, UPT, UR4, URZ, UPT ;  /* 0x000000ff0400728c */ /* 0x004fc8000bf05070 */
[----:B------:R-:W-:-:S09]  /*01c0*/  UISETP.NE.AND.EX UP0, UPT, UR5, URZ, UPT, UP0 ;  /* 0x000000ff0500728c */ /* 0x000fd2000bf05300 */
[----:B------:R-:W-:Y:S05]  /*01d0*/  BRA.U UP0, `(.L_x_2) ;  /* 0x0000000100287547 */ /* 0x000fea000b800000 */
[----:B------:R-:W2:Y:S02]  /*01e0*/  LDCU.64 UR4, c[0x0][0x8a8] ;  /* 0x00011500ff0477ac */ /* 0x000ea40008000a00 */
[----:B--2---:R-:W-:-:S04]  /*01f0*/  UISETP.NE.U32.AND UP0, UPT, UR4, URZ, UPT ;  /* 0x000000ff0400728c */ /* 0x004fc8000bf05070 */
[----:B------:R-:W-:-:S09]  /*0200*/  UISETP.NE.AND.EX UP0, UPT, UR5, URZ, UPT, UP0 ;  /* 0x000000ff0500728c */ /* 0x000fd2000bf05300 */
[----:B------:R-:W-:Y:S05]  /*0210*/  BRA.U !UP0, `(.L_x_3) ;  /* 0x0000000108107547 */ /* 0x000fea000b800000 */
[----:B------:R-:W2:Y:S01]  /*0220*/  LDC.64 R24, c[0x0][0x8a8] ;  /* 0x00022a00ff187b82 */ /* 0x000ea20000000a00 */
[----:B------:R-:W2:Y:S02]  /*0230*/  LDCU.64 UR4, c[0x0][0x358] ;  /* 0x00006b00ff0477ac */ /* 0x000ea40008000a00 */
[----:B--2---:R2:W5:Y:S01]  /*0240*/  LDG.E R24, desc[UR4][R24.64] ;  /* 0x0000000418187981 */ /* 0x004562000c1e1900 */
[----:B------:R-:W-:Y:S05]  /*0250*/  BRA `(.L_x_2) ;  /* 0x0000000000087947 */ /* 0x000fea0003800000 */
.L_x_3:
[----:B------:R-:W2:Y:S02]  /*0260*/  LDCU UR4, c[0x0][0x8a0] ;  /* 0x00011400ff0477ac */ /* 0x000ea40008000800 */
[----:B--2---:R-:W-:Y:S02]  /*0270*/  MOV R24, UR4 ;  /* 0x0000000400187c02 */ /* 0x004fe40008000f00 */
.L_x_2:
[----:B------:R-:W-:Y:S01]  /*0280*/  IMAD.U32 R0, RZ, RZ, UR22 ;  /* 0x00000016ff007e24 */ /* 0x000fe2000f8e00ff */
[----:B------:R-:W-:Y:S04]  /*0290*/  BSSY.RECONVERGENT B0, `(.L_x_4) ;  /* 0x000000c000007945 */ /* 0x000fe80003800200 */
[C---:B------:R-:W-:Y:S02]  /*02a0*/  ISETP.NE.OR P3, PT, R0.reuse, 0x1, !P0 ;  /* 0x000000010000780c */ /* 0x040fe40004765670 */
[----:B------:R-:W-:-:S11]  /*02b0*/  ISETP.NE.OR P2, PT, R0, 0x3, !P0 ;  /* 0x000000030000780c */ /* 0x000fd60004745670 */
[----:B------:R-:W-:Y:S05]  /*02c0*/  @P3 BRA `(.L_x_5) ;  /* 0x0000000000203947 */ /* 0x000fea0003800000 */
[----:B------:R-:W3:Y:S02]  /*02d0*/  LDCU.64 UR4, c[0x0][0x348] ;  /* 0x00006900ff0477ac */ /* 0x000ee40008000a00 */
[----:B---3--:R-:W-:Y:S02]  /*02e0*/  UIADD3 UR6, UP1, UPT, UR4, 0x80, URZ ;  /* 0x0000008004067890 */ /* 0x008fe4000ff3e0ff */
[----:B------:R-:W-:Y:S02]  /*02f0*/  UIADD3 UR4, UP0, UPT, UR4, 0x180, URZ ;  /* 0x0000018004047890 */ /* 0x000fe4000ff1e0ff */
[----:B------:R-:W-:Y:S02]  /*0300*/  UIADD3.X UR7, UPT, UPT, URZ, UR5, URZ, UP1, !UPT ;  /* 0x00000005ff077290 */ /* 0x000fe40008ffe4ff */
[----:B------:R-:W-:-:S07]  /*0310*/  UIADD3.X UR5, UPT, UPT, URZ, UR5, URZ, UP0, !UPT ;  /* 0x00000005ff057290 */ /* 0x000fce00087fe4ff */
[----:B------:R3:W-:Y:S02]  /*0320*/  UTMACCTL.PF [UR6] ;  /* 0x00000000060079b9 */ /* 0x0007e40008040000 */
[----:B------:R3:W-:Y:S02]  /*0330*/  UTMACCTL.PF [UR4] ;  /* 0x00000000040079b9 */ /* 0x0007e40008040000 */
[----:B---3--:R-:W-:Y:S01]  /*0340*/  NOP ;  /* 0x0000000000007918 */ /* 0x008fe20000000000 */
.L_x_5:
[----:B------:R-:W-:Y:S05]  /*0350*/  BSYNC.RECONVERGENT B0 ;  /* 0x0000000000007941 */ /* 0x000fea0003800200 */
.L_x_4:
[----:B------:R-:W-:Y:S04]  /*0360*/  BSSY.RECONVERGENT B0, `(.L_x_6) ;  /* 0x000000a000007945 */ /* 0x000fe80003800200 */
        /* <DEDUP_REMOVED lines=9> */
.L_x_7:
[----:B------:R-:W-:Y:S05]  /*0400*/  BSYNC.RECONVERGENT B0 ;  /* 0x0000000000007941 */ /* 0x000fea0003800200 */
.L_x_6:
[----:B------:R-:W3:Y:S01]  /*0410*/  LDCU.64 UR4, c[0x0][0x888] ;  /* 0x00011100ff0477ac */ /* 0x000ee20008000a00 */
[----:B------:R-:W-:Y:S01]  /*0420*/  ISETP.NE.AND.EX P1, PT, RZ, UR9, PT, P1 ;  /* 0x00000009ff007c0c */ /* 0x000fe2000bf25310 */
[----:B------:R-:W-:Y:S01]  /*0430*/  UPLOP3.LUT UP4, UPT, UPT, UPT, UPT, 0x80, 0x8 ;  /* 0x000000000008789c */ /* 0x000fe20003f8f070 */
[----:B---3--:R-:W-:-:S04]  /*0440*/  ISETP.NE.U32.AND P2, PT, RZ, UR4, PT ;  /* 0x00000004ff007c0c */ /* 0x008fc8000bf45070 */
[----:B------:R-:W-:-:S13]  /*0450*/  ISETP.NE.AND.EX P2, PT, RZ, UR5, PT, P2 ;  /* 0x00000005ff007c0c */ /* 0x000fda000bf45320 */
[----:B------:R-:W-:Y:S05]  /*0460*/  @P2 BRA P1, `(.L_x_8) ;  /* 0x0000000000282947 */ /* 0x000fea0000800000 */
[----:B------:R-:W-:Y:S01]  /*0470*/  UISETP.NE.U32.AND UP0, UPT, UR8, URZ, UPT ;  /* 0x000000ff0800728c */ /* 0x000fe2000bf05070 */
[----:B-----5:R-:W-:Y:S01]  /*0480*/  FSETP.NEU.AND P1, PT, R27, RZ, PT ;  /* 0x000000ff1b00720b */ /* 0x020fe20003f2d000 */
[----:B------:R-:W-:Y:S02]  /*0490*/  UISETP.NE.U32.AND UP2, UPT, UR4, URZ, UPT ;  /* 0x000000ff0400728c */ /* 0x000fe4000bf45070 */
[----:B------:R-:W-:Y:S02]  /*04a0*/  UISETP.NE.AND.EX UP1, UPT, UR9, URZ, UPT, UP0 ;  /* 0x000000ff0900728c */ /* 0x000fe4000bf25300 */
[----:B------:R-:W-:-:S04]  /*04b0*/  UISETP.NE.AND.EX UP0, UPT, UR5, URZ, UPT, UP2 ;  /* 0x000000ff0500728c */ /* 0x000fc8000bf05320 */
[----:B------:R-:W-:-:S04]  /*04c0*/  USEL UR4, URZ, 0xffffffff, UP0 ;  /* 0xffffffffff047887 */ /* 0x000fc80008000000 */
[----:B------:R-:W-:Y:S01]  /*04d0*/  VOTEU.ANY UP0, P1 ;  /* 0x0000000000ff7886 */ /* 0x000fe20000800100 */
[----:B------:R-:W-:-:S04]  /*04e0*/  @!UP1 USEL UR4, URZ, 0xffffffff, UP0 ;  /* 0xffffffffff049887 */ /* 0x000fc80008000000 */
[----:B------:R-:W-:-:S04]  /*04f0*/  ULOP3.LUT UR4, UR4, 0x1, URZ, 0xc0, !UPT ;  /* 0x0000000104047892 */ /* 0x000fc8000f8ec0ff */
[----:B------:R-:W-:-:S11]  /*0500*/  UISETP.NE.U32.AND UP4, UPT, UR4, 0x1, UPT ;  /* 0x000000010400788c */ /* 0x000fd6000bf85070 */
.L_x_8:
[----:B------:R-:W3:Y:S01]  /*0510*/  SHFL.IDX PT, R0, R56, RZ, 0x1f ;  /* 0x00001fff38007589 */ /* 0x000ee200000e0000 */
[----:B------:R-:W-:-:S04]  /*0520*/  UISETP.NE.AND UP0, UPT, UR22, 0x2, UPT ;  /* 0x000000021600788c */ /* 0x000fc8000bf05270 */
[----:B------:R-:W-:Y:S02]  /*0530*/  UISETP.EQ.AND UP1, UPT, UR47, URZ, !UP0 ;  /* 0x000000ff2f00728c */ /* 0x000fe4000c722270 */
[----:B------:R-:W-:-:S04]  /*0540*/  USEL UR54, URZ, 0x1, UP0 ;  /* 0x00000001ff367887 */ /* 0x000fc80008000000 */
[----:B------:R-:W-:Y:S02]  /*0550*/  PLOP3.LUT P3, PT, P0, PT, UP1, 0x80, 0x8 ;  /* 0x000000000008781c */ /* 0x000fe4000076f018 */
[----:B---3--:R-:W-:-:S13]  /*0560*/  ISETP.NE.AND P1, PT, R0, RZ, PT ;  /* 0x000000ff0000720c */ /* 0x008fda0003f25270 */
[----:B------:R-:W-:Y:S05]  /*0570*/  @P1 BRA `(.L_x_9) ;  /* 0x0000000000781947 */ /* 0x000fea0003800000 */
[----:B------:R-:W3:Y:S01]  /*0580*/  S2UR UR5, SR_CgaCtaId ;  /* 0x00000000000579c3 */ /* 0x000ee20000008800 */
[----:B------:R-:W-:Y:S01]  /*0590*/  UMOV UR4, 0x400 ;  /* 0x0000040000047882 */ /* 0x000fe20000000000 */
[----:B------:R-:W-:Y:S01]  /*05a0*/  UMOV UR8, 0x1 ;  /* 0x0000000100087882 */ /* 0x000fe20000000000 */
[----:B------:R-:W-:Y:S01]  /*05b0*/  UMOV UR6, 0x4 ;  /* 0x0000000400067882 */ /* 0x000fe20000000000 */
[----:B------:R-:W-:-:S04]  /*05c0*/  UIADD3 UR8, UPT, UPT, -UR8, 0x100000, URZ ;  /* 0x0010000008087890 */ /* 0x000fc8000fffe1ff */
[----:B------:R-:W-:Y:S02]  /*05d0*/  USHF.L.U32 UR9, UR8, 0xb, URZ ;  /* 0x0000000b08097899 */ /* 0x000fe400080006ff */
[----:B------:R-:W-:Y:S02]  /*05e0*/  USHF.L.U32 UR8, UR8, 0x1, URZ ;  /* 0x0000000108087899 */ /* 0x000fe400080006ff */
[----:B------:R-:W-:-:S04]  /*05f0*/  UIADD3 UR6, UPT, UPT, -UR6, 0x100000, URZ ;  /* 0x0010000006067890 */ /* 0x000fc8000fffe1ff */
[----:B------:R-:W-:Y:S02]  /*0600*/  USHF.L.U32 UR7, UR6, 0xb, URZ ;  /* 0x0000000b06077899 */ /* 0x000fe400080006ff */
[----:B------:R-:W-:Y:S01]  /*0610*/  USHF.L.U32 UR6, UR6, 0x1, URZ ;  /* 0x0000000106067899 */ /* 0x000fe200080006ff */
[----:B------:R-:W-:Y:S01]  /*0620*/  ELECT P1, URZ, PT ;  /* 0x0000000000ff782f */ /* 0x000fe20003820000 */
[----:B---3--:R-:W-:Y:S01]  /*0630*/  ULEA UR4, UR5, UR4, 0x18 ;  /* 0x0000000405047291 */ /* 0x008fe2000f8ec0ff */
[----:B------:R-:W3:Y:S11]  /*0640*/  FENCE.VIEW.ASYNC.S ;  /* 0x00000000000073c6 */ /* 0x000ef60000000000 */
[----:B---3--:R3:W4:Y:S01]  /*0650*/  SYNCS.EXCH.64 URZ, [UR4], UR8 ;  /* 0x0000000804ff75b2 */ /* 0x0087220008000100 */
[----:B------:R3:W1:Y:S01]  /*0660*/  SYNCS.EXCH.64 URZ, [UR4+0x40], UR6 ;  /* 0x0000400604ff75b2 */ /* 0x0006620008000100 */
        /* <DEDUP_REMOVED lines=13> */
[----:B------:R3:W1:Y:S02]  /*0740*/  SYNCS.EXCH.64 URZ, [UR4+0x78], UR6 ;  /* 0x0000780604ff75b2 */ /* 0x0006640008000100 */
[----:B---3--:R-:W-:Y:S01]  /*0750*/  NOP ;  /* 0x0000000000007918 */ /* 0x008fe20000000000 */
.L_x_9:
[----:B------:R-:W3:Y:S01]  /*0760*/  SHFL.IDX PT, R0, R56, RZ, 0x1f ;  /* 0x00001fff38007589 */ /* 0x000ee200000e0000 */
[----:B------:R-:W-:Y:S01]  /*0770*/  NOP ;  /* 0x0000000000007918 */ /* 0x000fe20000000000 */
[----:B---3--:R-:W-:-:S13]  /*0780*/  ISETP.NE.AND P1, PT, R0, 0x1, PT ;  /* 0x000000010000780c */ /* 0x008fda0003f25270 */
        /* <DEDUP_REMOVED lines=14> */
[----:B---3--:R3:W1:Y:S01]  /*0870*/  SYNCS.EXCH.64 URZ, [UR4+0x80], UR8 ;  /* 0x0000800804ff75b2 */ /* 0x0086620008000100 */
[----:B------:R3:W1:Y:S01]  /*0880*/  SYNCS.EXCH.64 URZ, [UR4+0xa0], UR6 ;  /* 0x0000a00604ff75b2 */ /* 0x0006620008000100 */
[----:B------:R3:W1:Y:S01]  /*0890*/  SYNCS.EXCH.64 URZ, [UR4+0x88], UR8 ;  /* 0x0000880804ff75b2 */ /* 0x0006620008000100 */
[----:B------:R3:W1:Y:S01]  /*08a0*/  SYNCS.EXCH.64 URZ, [UR4+0xa8], UR6 ;  /* 0x0000a80604ff75b2 */ /* 0x0006620008000100 */
[----:B------:R3:W1:Y:S01]  /*08b0*/  SYNCS.EXCH.64 URZ, [UR4+0x90], UR8 ;  /* 0x0000900804ff75b2 */ /* 0x0006620008000100 */
[----:B------:R3:W1:Y:S01]  /*08c0*/  SYNCS.EXCH.64 URZ, [UR4+0xb0], UR6 ;  /* 0x0000b00604ff75b2 */ /* 0x0006620008000100 */
[----:B------:R3:W1:Y:S01]  /*08d0*/  SYNCS.EXCH.64 URZ, [UR4+0x98], UR8 ;  /* 0x0000980804ff75b2 */ /* 0x0006620008000100 */
[----:B------:R3:W1:Y:S01]  /*08e0*/  SYNCS.EXCH.64 URZ, [UR4+0xb8], UR6 ;  /* 0x0000b80604ff75b2 */ /* 0x0006620008000100 */
[----:B------:R-:W-:Y:S01]  /*08f0*/  NOP ;  /* 0x0000000000007918 */ /* 0x000fe20000000000 */
.L_x_10:
[----:B------:R-:W2:Y:S01]  /*0900*/  SHFL.IDX PT, R0, R56, RZ, 0x1f ;  /* 0x00001fff38007589 */ /* 0x000ea200000e0000 */
[----:B------:R-:W-:Y:S01]  /*0910*/  NOP ;  /* 0x0000000000007918 */ /* 0x000fe20000000000 */
[----:B--2---:R-:W-:-:S13]  /*0920*/  ISETP.NE.AND P1, PT, R0, 0x3, PT ;  /* 0x000000030000780c */ /* 0x004fda0003f25270 */
[----:B------:R-:W-:Y:S05]  /*0930*/  @P1 BRA `(.L_x_11) ;  /* 0x0000000000301947 */ /* 0x000fea0003800000 */
[----:B---3--:R-:W2:Y:S01]  /*0940*/  S2UR UR6, SR_CgaCtaId ;  /* 0x00000000000679c3 */ /* 0x008ea20000008800 */
[----:B------:R-:W-:Y:S01]  /*0950*/  UMOV UR4, 0x400 ;  /* 0x0000040000047882 */ /* 0x000fe20000000000 */
[----:B------:R-:W-:Y:S01]  /*0960*/  UMOV UR5, 0x20 ;  /* 0x0000002000057882 */ /* 0x000fe20000000000 */
[----:B------:R-:W-:Y:S01]  /*0970*/  ELECT P1, URZ, PT ;  /* 0x0000000000ff782f */ /* 0x000fe20003820000 */
[----:B--2---:R-:W-:Y:S02]  /*0980*/  ULEA UR6, UR6, UR4, 0x18 ;  /* 0x0000000406067291 */ /* 0x004fe4000f8ec0ff */
[----:B------:R-:W-:-:S04]  /*0990*/  UIADD3 UR4, UPT, UPT, -UR5, 0x100000, URZ ;  /* 0x0010000005047890 */ /* 0x000fc8000fffe1ff */
[----:B------:R-:W-:Y:S02]  /*09a0*/  USHF.L.U32 UR5, UR4, 0xb, URZ ;  /* 0x0000000b04057899 */ /* 0x000fe400080006ff */
[----:B------:R-:W-:Y:S01]  /*09b0*/  USHF.L.U32 UR4, UR4, 0x1, URZ ;  /* 0x0000000104047899 */ /* 0x000fe200080006ff */
[----:B------:R-:W2:Y:S11]  /*09c0*/  FENCE.VIEW.ASYNC.S ;  /* 0x00000000000073c6 */ /* 0x000eb60000000000 */
[----:B--2---:R2:W3:Y:S01]  /*09d0*/  SYNCS.EXCH.64 URZ, [UR6+0xc0], UR4 ;  /* 0x0000c00406ff75b2 */ /* 0x0044e20008000100 */
[----:B------:R2:W1:Y:S01]  /*09e0*/  SYNCS.EXCH.64 URZ, [UR6+0xc8], UR4 ;  /* 0x0000c80406ff75b2 */ /* 0x0004620008000100 */
[----:B------:R-:W-:Y:S01]  /*09f0*/  NOP ;  /* 0x0000000000007918 */ /* 0x000fe20000000000 */
.L_x_11:
[----:B------:R-:W4:Y:S01]  /*0a00*/  SHFL.IDX PT, R0, R56, RZ, 0x1f ;  /* 0x00001fff38007589 */ /* 0x000f2200000e0000 */
[----:B------:R-:W-:Y:S01]  /*0a10*/  NOP ;  /* 0x0000000000007918 */ /* 0x000fe20000000000 */
[----:B----4-:R-:W-:-:S13]  /*0a20*/  ISETP.NE.AND P1, PT, R0, 0x4, PT ;  /* 0x000000040000780c */ /* 0x010fda0003f25270 */
[----:B------:R-:W-:Y:S05]  /*0a30*/  @P1 BRA `(.L_x_12) ;  /* 0x00000000004c1947 */ /* 0x000fea0003800000 */
[----:B--2---:R-:W2:Y:S01]  /*0a40*/  S2UR UR5, SR_CgaCtaId ;  /* 0x00000000000579c3 */ /* 0x004ea20000008800 */
[----:B---3--:R-:W-:Y:S01]  /*0a50*/  UMOV UR4, 0x720 ;  /* 0x0000072000047882 */ /* 0x008fe20000000000 */
[----:B------:R-:W-:Y:S01]  /*0a60*/  UMOV UR6, 0x400 ;  /* 0x0000040000067882 */ /* 0x000fe20000000000 */
[----:B------:R-:W-:Y:S01]  /*0a70*/  USEL UR4, UR4, 0x620, UP4 ;  /* 0x0000062004047887 */ /* 0x000fe2000a000000 */
[----:B------:R-:W-:Y:S01]  /*0a80*/  UMOV UR8, 0x1 ;  /* 0x0000000100087882 */ /* 0x000fe20000000000 */
[----:B------:R-:W-:Y:S01]  /*0a90*/  ELECT P1, URZ, PT ;  /* 0x0000000000ff782f */ /* 0x000fe20003820000 */
[----:B------:R-:W-:-:S04]  /*0aa0*/  UIADD3 UR8, UPT, UPT, -UR8, 0x100000, URZ ;  /* 0x0010000008087890 */ /* 0x000fc8000fffe1ff */
[----:B------:R-:W-:Y:S02]  /*0ab0*/  USHF.L.U32 UR9, UR8, 0xb, URZ ;  /* 0x0000000b08097899 */ /* 0x000fe400080006ff */
[----:B------:R-:W-:Y:S02]  /*0ac0*/  USHF.L.U32 UR8, UR8, 0x1, URZ ;  /* 0x0000000108087899 */ /* 0x000fe400080006ff */
[----:B--2---:R-:W-:Y:S02]  /*0ad0*/  ULEA UR6, UR5, UR6, 0x18 ;  /* 0x0000000605067291 */ /* 0x004fe4000f8ec0ff */
[----:B------:R-:W-:-:S04]  /*0ae0*/  UIADD3 UR4, UPT, UPT, -UR4, 0x100000, URZ ;  /* 0x0010000004047890 */ /* 0x000fc8000fffe1ff */
[----:B------:R-:W-:Y:S02]  /*0af0*/  USHF.L.U32 UR5, UR4, 0xb, URZ ;  /* 0x0000000b04057899 */ /* 0x000fe400080006ff */
[----:B------:R-:W-:Y:S01]  /*0b00*/  USHF.L.U32 UR4, UR4, 0x1, URZ ;  /* 0x0000000104047899 */ /* 0x000fe200080006ff */
[----:B------:R-:W2:Y:S03]  /*0b10*/  FENCE.VIEW.ASYNC.S ;  /* 0x00000000000073c6 */ /* 0x000ea60000000000 */
[----:B--2---:R4:W2:Y:S08]  /*0b20*/  SYNCS.EXCH.64 URZ, [UR6+0xd0], UR8 ;  /* 0x0000d00806ff75b2 */ /* 0x0048b00008000100 */
[----:B------:R4:W3:Y:S01]  /*0b30*/  SYNCS.EXCH.64 URZ, [UR6+0xe0], UR4 ;  /* 0x0000e00406ff75b2 */ /* 0x0008e20008000100 */
[----:B------:R4:W1:Y:S01]  /*0b40*/  SYNCS.EXCH.64 URZ, [UR6+0xd8], UR8 ;  /* 0x0000d80806ff75b2 */ /* 0x0008620008000100 */
[----:B------:R4:W1:Y:S02]  /*0b50*/  SYNCS.EXCH.64 URZ, [UR6+0xe8], UR4 ;  /* 0x0000e80406ff75b2 */ /* 0x0008640008000100 */
[----:B----4-:R-:W-:Y:S01]  /*0b60*/  NOP ;  /* 0x0000000000007918 */ /* 0x010fe20000000000 */
.L_x_12:
[----:B------:R-:W4:Y:S01]  /*0b70*/  SHFL.IDX PT, R0, R56, RZ, 0x1f ;  /* 0x00001fff38007589 */ /* 0x000f2200000e0000 */
[----:B------:R-:W-:Y:S01]  /*0b80*/  NOP ;  /* 0x0000000000007918 */ /* 0x000fe20000000000 */
[----:B----4-:R-:W-:-:S13]  /*0b90*/  ISETP.NE.AND P1, PT, R0, 0x5, PT ;  /* 0x000000050000780c */ /* 0x010fda0003f25270 */
[----:B------:R-:W-:Y:S05]  /*0ba0*/  @P1 BRA `(.L_x_13) ;  /* 0x0000000000581947 */ /* 0x000fea0003800000 */
[----:B--2---:R-:W2:Y:S01]  /*0bb0*/  S2UR UR5, SR_CgaCtaId ;  /* 0x00000000000579c3 */ /* 0x004ea20000008800 */
[----:B---3--:R-:W-:Y:S01]  /*0bc0*/  UMOV UR4, 0x400 ;  /* 0x0000040000047882 */ /* 0x008fe20000000000 */
        /* <DEDUP_REMOVED lines=9> */
[----:B--2---:R-:W-:Y:S01]  /*0c60*/  ULEA UR4, UR5, UR4, 0x18 ;  /* 0x0000000405047291 */ /* 0x004fe2000f8ec0ff */
[----:B------:R-:W2:Y:S11]  /*0c70*/  FENCE.VIEW.ASYNC.S ;  /* 0x00000000000073c6 */ /* 0x000eb60000000000 */
[----:B--2---:R4:W2:Y:S01]  /*0c80*/  SYNCS.EXCH.64 URZ, [UR4+0xf0], UR6 ;  /* 0x0000f00604ff75b2 */ /* 0x0048a20008000100 */
[----:B------:R4:W3:Y:S01]  /*0c90*/  SYNCS.EXCH.64 URZ, [UR4+0x110], UR8 ;  /* 0x0001100804ff75b2 */ /* 0x0008e20008000100 */
[----:B------:R4:W1:Y:S01]  /*0ca0*/  SYNCS.EXCH.64 URZ, [UR4+0xf8], UR6 ;  /* 0x0000f80604ff75b2 */ /* 0x0008620008000100 */
[----:B------:R4:W1:Y:S01]  /*0cb0*/  SYNCS.EXCH.64 URZ, [UR4+0x118], UR8 ;  /* 0x0001180804ff75b2 */ /* 0x0008620008000100 */
[----:B------:R4:W1:Y:S01]  /*0cc0*/  SYNCS.EXCH.64 URZ, [UR4+0x100], UR6 ;  /* 0x0001000604ff75b2 */ /* 0x0008620008000100 */
[----:B------:R4:W1:Y:S01]  /*0cd0*/  SYNCS.EXCH.64 URZ, [UR4+0x120], UR8 ;  /* 0x0001200804ff75b2 */ /* 0x0008620008000100 */
[----:B------:R4:W1:Y:S01]  /*0ce0*/  SYNCS.EXCH.64 URZ, [UR4+0x108], UR6 ;  /* 0x0001080604ff75b2 */ /* 0x0008620008000100 */
[----:B------:R4:W1:Y:S02]  /*0cf0*/  SYNCS.EXCH.64 URZ, [UR4+0x128], UR8 ;  /* 0x0001280804ff75b2 */ /* 0x0008640008000100 */
[----:B----4-:R-:W-:Y:S01]  /*0d00*/  NOP ;  /* 0x0000000000007918 */ /* 0x010fe20000000000 */
.L_x_13:
[----:B------:R-:W4:Y:S01]  /*0d10*/  SHFL.IDX PT, R0, R56, RZ, 0x1f ;  /* 0x00001fff38007589 */ /* 0x000f2200000e0000 */
[----:B------:R-:W-:Y:S01]  /*0d20*/  ISETP.NE.OR P0, PT, RZ, UR22, !P0 ;  /* 0x00000016ff007c0c */ /* 0x000fe2000c705670 */
[----:B------:R-:W-:Y:S01]  /*0d30*/  NOP ;  /* 0x0000000000007918 */ /* 0x000fe20000000000 */
[----:B----4-:R-:W-:-:S13]  /*0d40*/  ISETP.NE.AND P1, PT, R0, 0x3, PT ;  /* 0x000000030000780c */ /* 0x010fda0003f25270 */
[----:B------:R-:W-:Y:S05]  /*0d50*/  @P1 BRA `(.L_x_14) ;  /* 0x0000000000381947 */ /* 0x000fea0003800000 */
[----:B--2---:R-:W2:Y:S01]  /*0d60*/  S2UR UR5, SR_CgaCtaId ;  /* 0x00000000000579c3 */ /* 0x004ea20000008800 */
[----:B---3--:R-:W-:Y:S01]  /*0d70*/  UMOV UR4, 0x400 ;  /* 0x0000040000047882 */ /* 0x008fe20000000000 */
[----:B------:R-:W-:Y:S01]  /*0d80*/  UMOV UR6, 0x20 ;  /* 0x0000002000067882 */ /* 0x000fe20000000000 */
[----:B------:R-:W-:Y:S01]  /*0d90*/  ELECT P1, URZ, PT ;  /* 0x0000000000ff782f */ /* 0x000fe20003820000 */
[----:B------:R-:W-:-:S04]  /*0da0*/  UIADD3 UR6, UPT, UPT, -UR6, 0x100000, URZ ;  /* 0x0010000006067890 */ /* 0x000fc8000fffe1ff */
[----:B------:R-:W-:Y:S02]  /*0db0*/  USHF.L.U32 UR7, UR6, 0xb, URZ ;  /* 0x0000000b06077899 */ /* 0x000fe400080006ff */
[----:B------:R-:W-:Y:S02]  /*0dc0*/  USHF.L.U32 UR6, UR6, 0x1, URZ ;  /* 0x0000000106067899 */ /* 0x000fe400080006ff */
[----:B--2---:R-:W-:Y:S01]  /*0dd0*/  ULEA UR4, UR5, UR4, 0x18 ;  /* 0x0000000405047291 */ /* 0x004fe2000f8ec0ff */
[----:B------:R-:W2:Y:S11]  /*0de0*/  FENCE.VIEW.ASYNC.S ;  /* 0x00000000000073c6 */ /* 0x000eb60000000000 */
[----:B--2---:R4:W2:Y:S01]  /*0df0*/  SYNCS.EXCH.64 URZ, [UR4+0x130], UR6 ;  /* 0x0001300604ff75b2 */ /* 0x0048a20008000100 */
[----:B------:R4:W3:Y:S01]  /*0e00*/  SYNCS.EXCH.64 URZ, [UR4+0x140], UR6 ;  /* 0x0001400604ff75b2 */ /* 0x0008e20008000100 */
[----:B------:R4:W1:Y:S01]  /*0e10*/  SYNCS.EXCH.64 URZ, [UR4+0x138], UR6 ;  /* 0x0001380604ff75b2 */ /* 0x0008620008000100 */
[----:B------:R4:W1:Y:S02]  /*0e20*/  SYNCS.EXCH.64 URZ, [UR4+0x148], UR6 ;  /* 0x0001480604ff75b2 */ /* 0x0008640008000100 */
[----:B----4-:R-:W-:Y:S01]  /*0e30*/  NOP ;  /* 0x0000000000007918 */ /* 0x010fe20000000000 */
.L_x_14:
[----:B---3--:R-:W3:Y:S01]  /*0e40*/  S2UR UR7, SR_CgaCtaId ;  /* 0x00000000000779c3 */ /* 0x008ee20000008800 */
[----:B------:R-:W-:Y:S01]  /*0e50*/  VOTEU.ALL UP0, P0 ;  /* 0x0000000000ff7886 */ /* 0x000fe20000000000 */
[----:B--2---:R-:W-:Y:S01]  /*0e60*/  UMOV UR4, 0x20 ;  /* 0x0000002000047882 */ /* 0x004fe20000000000 */
[----:B------:R-:W-:Y:S01]  /*0e70*/  NOP ;  /* 0x0000000000007918 */ /* 0x000fe20000000000 */
[----:B------:R-:W-:Y:S01]  /*0e80*/  LOP3.LUT R0, R68, 0x1f, RZ, 0xc0, !PT ;  /* 0x0000001f44007812 */ /* 0x000fe200078ec0ff */
[----:B------:R-:W-:Y:S01]  /*0e90*/  UISETP.NE.AND UP5, UPT, UR22, URZ, UPT ;  /* 0x000000ff1600728c */ /* 0x000fe2000bfa5270 */
[----:B------:R-:W-:Y:S01]  /*0ea0*/  @!UP0 UMOV UR6, 0x400 ;  /* 0x0000040000068882 */ /* 0x000fe20000000000 */
[----:B------:R-:W-:-:S04]  /*0eb0*/  @!UP0 UIADD3 UR4, UPT, UPT, -UR4, 0x100000, URZ ;  /* 0x0010000004048890 */ /* 0x000fc8000fffe1ff */
[----:B------:R-:W-:Y:S02]  /*0ec0*/  @!UP0 USHF.L.U32 UR5, UR4, 0xb, URZ ;  /* 0x0000000b04058899 */ /* 0x000fe400080006ff */
[----:B------:R-:W-:Y:S02]  /*0ed0*/  @!UP0 USHF.L.U32 UR4, UR4, 0x1, URZ ;  /* 0x0000000104048899 */ /* 0x000fe400080006ff */
[----:B---3--:R-:W-:Y:S01]  /*0ee0*/  @!UP0 ULEA UR6, UR7, UR6, 0x18 ;  /* 0x0000000607068291 */ /* 0x008fe2000f8ec0ff */
[----:B------:R-:W2:Y:S01]  /*0ef0*/  LDCU UR7, c[0x0][0x36c] ;  /* 0x00006d80ff0777ac */ /* 0x000ea20008000800 */
[----:B------:R-:W-:Y:S01]  /*0f00*/  VOTEU.ALL UP0, P0 ;  /* 0x0000000000ff7886 */ /* 0x000fe20000000000 */
[----:B------:R-:W3:Y:S09]  /*0f10*/  FENCE.VIEW.ASYNC.S ;  /* 0x00000000000073c6 */ /* 0x000ef20000000000 */
[----:B---3--:R3:W4:Y:S01]  /*0f20*/  @!UP0 SYNCS.EXCH.64 URZ, [UR6+0x150], UR4 ;  /* 0x0001500406ff85b2 */ /* 0x0087220008000100 */
[----:B--2---:R-:W-:-:S09]  /*0f30*/  UISETP.EQ.U32.AND UP6, UPT, UR7, 0x1, UPT ;  /* 0x000000010700788c */ /* 0x004fd2000bfc2070 */
[----:B---3--:R-:W-:Y:S05]  /*0f40*/  BRA.U !UP6, `(.L_x_15) ;  /* 0x000000010e087547 */ /* 0x008fea000b800000 */
[----:B-1--4-:R-:W-:Y:S01]  /*0f50*/  UCGABAR_ARV ;  /* 0x00000000000079c7 */ /* 0x012fe20008000000 */
[----:B------:R-:W-:Y:S05]  /*0f60*/  BRA `(.L_x_16) ;  /* 0x0000000000047947 */ /* 0x000fea0003800000 */
.L_x_15:
[----:B-1--4-:R-:W-:Y:S01]  /*0f70*/  NOP ;  /* 0x0000000000007918 */ /* 0x012fe20000000000 */
.L_x_16:
[----:B------:R-:W1:Y:S01]  /*0f80*/  S2UR UR25, SR_CTAID.X ;  /* 0x00000000001979c3 */ /* 0x000e620000002500 */
[----:B------:R-:W-:-:S05]  /*0f90*/  CS2R.32 R58, SR_CgaSize ;  /* 0x00000000003a7805 */ /* 0x000fca0000008a00 */
[----:B------:R-:W-:-:S05]  /*0fa0*/  IMAD R58, R58, -0xa0, RZ ;  /* 0xffffff603a3a7824 */ /* 0x000fca00078e02ff */
[----:B------:R-:W-:-:S14]  /*0fb0*/  R2UR UR5, R58 ;  /* 0x000000003a0572ca */ /* 0x000fdc00000e0000 */
[----:B------:R-:W2:Y:S01]  /*0fc0*/  LDCU UR5, c[0x0][UR5+0x2b0] ;  /* 0x00005600050577ac */ /* 0x000ea20008000800 */
[----:B------:R-:W-:-:S05]  /*0fd0*/  CS2R.32 R58, SR_CgaSize ;  /* 0x00000000003a7805 */ /* 0x000fca0000008a00 */
[----:B------:R-:W-:-:S05]  /*0fe0*/  IMAD R58, R58, -0xa0, RZ ;  /* 0xffffff603a3a7824 */ /* 0x000fca00078e02ff */
[----:B------:R-:W-:-:S14]  /*0ff0*/  R2UR UR4, R58 ;  /* 0x000000003a0472ca */ /* 0x000fdc00000e0000 */
[----:B------:R-:W3:Y:S01]  /*1000*/  LDCU UR4, c[0x0][UR4+0x2b4] ;  /* 0x00005680040477ac */ /* 0x000ee20008000800 */
[----:B------:R-:W4:Y:S01]  /*1010*/  S2UR UR32, SR_CTAID.Y ;  /* 0x00000000002079c3 */ /* 0x000f220000002600 */
[----:B------:R-:W-:-:S05]  /*1020*/  CS2R.32 R58, SR_CgaSize ;  /* 0x00000000003a7805 */ /* 0x000fca0000008a00 */
[----:B------:R-:W-:-:S05]  /*1030*/  IMAD R58, R58, -0xa0, RZ ;  /* 0xffffff603a3a7824 */ /* 0x000fca00078e02ff */
[----:B------:R-:W-:-:S14]  /*1040*/  R2UR UR7, R58 ;  /* 0x000000003a0772ca */ /* 0x000fdc00000e0000 */
[----:B------:R-:W3:Y:S01]  /*1050*/  LDCU UR7, c[0x0][UR7+0x2a0] ;  /* 0x00005400070777ac */ /* 0x000ee20008000800 */
[----:B------:R-:W-:-:S05]  /*1060*/  CS2R.32 R58, SR_CgaSize ;  /* 0x00000000003a7805 */ /* 0x000fca0000008a00 */
[----:B------:R-:W-:-:S05]  /*1070*/  IMAD R58, R58, -0xa0, RZ ;  /* 0xffffff603a3a7824 */ /* 0x000fca00078e02ff */
[----:B------:R-:W-:-:S14]  /*1080*/  R2UR UR8, R58 ;  /* 0x000000003a0872ca */ /* 0x000fdc00000e0000 */
[----:B------:R-:W3:Y:S01]  /*1090*/  LDCU UR8, c[0x0][UR8+0x2a4] ;  /* 0x00005480080877ac */ /* 0x000ee20008000800 */
[----:B------:R-:W3:Y:S01]  /*10a0*/  S2UR UR9, SR_CgaCtaId ;  /* 0x00000000000979c3 */ /* 0x000ee20000008800 */
[----:B------:R-:W-:Y:S01]  /*10b0*/  UISETP.GT.U32.AND UP0, UPT, UR47, 0xffff, UPT ;  /* 0x0000ffff2f00788c */ /* 0x000fe2000bf04070 */
[----:B------:R-:W3:Y:S01]  /*10c0*/  LDCU UR23, c[0x0][0xb24] ;  /* 0x00016480ff1777ac */ /* 0x000ee20008000800 */
[----:B------:R-:W3:Y:S01]  /*10d0*/  LDCU UR45, c[0x0][0xb24] ;  /* 0x00016480ff2d77ac */ /* 0x000ee20008000800 */
[----:B-1----:R-:W-:Y:S01]  /*10e0*/  I2FP.F32.U32 R3, UR25 ;  /* 0x0000001900037c45 */ /* 0x002fe20008201000 */
[----:B------:R-:W1:Y:S04]  /*10f0*/  LDCU UR27, c[0x0][0xb30] ;  /* 0x00016600ff1b77ac */ /* 0x000e680008000800 */
[----:B--2---:R-:W-:Y:S01]  /*1100*/  FMUL R3, R3, UR5 ;  /* 0x0000000503037c20 */ /* 0x004fe20008400000 */
[----:B------:R-:W-:Y:S01]  /*1110*/  USEL UR5, UR47, 0xffff, !UP0 ;  /* 0x0000ffff2f057887 */ /* 0x000fe2000c000000 */
[----:B----4-:R-:W-:Y:S01]  /*1120*/  I2FP.F32.U32 R2, UR32 ;  /* 0x0000002000027c45 */ /* 0x010fe20008201000 */
[----:B------:R-:W-:-:S03]  /*1130*/  UMOV UR11, 0x55 ;  /* 0x00000055000b7882 */ /* 0x000fc60000000000 */
[----:B------:R-:W2:Y:S01]  /*1140*/  F2I.U32.TRUNC.NTZ R3, R3 ;  /* 0x0000000300037305 */ /* 0x000ea2000020f000 */
[----:B------:R-:W-:Y:S01]  /*1150*/  ULOP3.LUT UR24, UR5, 0xffff, URZ, 0xc0, !UPT ;  /* 0x0000ffff05187892 */ /* 0x000fe2000f8ec0ff */
[----:B---3--:R-:W-:Y:S01]  /*1160*/  FMUL R2, R2, UR4 ;  /* 0x0000000402027c20 */ /* 0x008fe20008400000 */
[----:B------:R-:W-:-:S05]  /*1170*/  USHF.L.U32 UR28, UR9, 0x8, URZ ;  /* 0x00000008091c7899 */ /* 0x000fca00080006ff */
[----:B------:R-:W3:Y:S01]  /*1180*/  F2I.U32.TRUNC.NTZ R2, R2 ;  /* 0x0000000200027305 */ /* 0x000ee2000020f000 */
[----:B--2---:R-:W-:Y:S02]  /*1190*/  R2UR UR4, R3 ;  /* 0x00000000030472ca */ /* 0x004fe400000e0000 */
[----:B------:R-:W-:Y:S02]  /*11a0*/  PRMT R3, RZ, 0x7610, R3 ;  /* 0x00007610ff037816 */ /* 0x000fe40000000003 */
[----:B---3--:R-:W-:Y:S02]  /*11b0*/  R2UR UR6, R2 ;  /* 0x00000000020672ca */ /* 0x008fe400000e0000 */
[----:B------:R-:W-:-:S07]  /*11c0*/  PRMT R2, RZ, 0x7610, R2 ;  /* 0x00007610ff027816 */ /* 0x000fce0000000002 */
[----:B------:R-:W-:-:S04]  /*11d0*/  UIADD3 UR5, UPT, UPT, -UR4, URZ, URZ ;  /* 0x000000ff04057290 */ /* 0x000fc8000fffe1ff */
[----:B------:R-:W-:Y:S02]  /*11e0*/  UIMAD UR5, UR7, UR5, UR25 ;  /* 0x00000005070572a4 */ /* 0x000fe4000f8e0219 */
[----:B------:R-:W-:-:S04]  /*11f0*/  UIADD3 UR4, UPT, UPT, -UR6, URZ, URZ ;  /* 0x000000ff06047290 */ /* 0x000fc8000fffe1ff */
[----:B------:R-:W-:Y:S01]  /*1200*/  IMAD.U32 R58, RZ, RZ, UR5 ;  /* 0x00000005ff3a7e24 */ /* 0x000fe2000f8e00ff */
[----:B------:R-:W-:-:S06]  /*1210*/  UIMAD UR4, UR8, UR4, UR32 ;  /* 0x00000004080472a4 */ /* 0x000fcc000f8e0220 */
[----:B------:R-:W-:Y:S01]  /*1220*/  IMAD.U32 R57, RZ, RZ, UR4 ;  /* 0x00000004ff397e24 */ /* 0x000fe2000f8e00ff */
[----:B-1----:R-:W-:Y:S06]  /*1230*/  BRA.U UP5, `(.L_x_17) ;  /* 0x0000000105647547 */ /* 0x002fec000b800000 */
[----:B------:R-:W-:Y:S02]  /*1240*/  R2UR UR4, R58 ;  /* 0x000000003a0472ca */ /* 0x000fe400000e0000 */
[----:B------:R-:W-:-:S11]  /*1250*/  R2UR UR12, R57 ;  /* 0x00000000390c72ca */ /* 0x000fd600000e0000 */
[----:B------:R-:W-:Y:S02]  /*1260*/  UISETP.GT.U32.AND UP0, UPT, UR4, 0x1, UPT ;  /* 0x000000010400788c */ /* 0x000fe4000bf04070 */
[----:B------:R-:W-:Y:S02]  /*1270*/  ULOP3.LUT UR10, UR4, 0xfffffffe, URZ, 0xc0, !UPT ;  /* 0xfffffffe040a7892 */ /* 0x000fe4000f8ec0ff */
[----:B------:R-:W-:Y:S02]  /*1280*/  UISETP.NE.AND UP3, UPT, UR12, URZ, UP0 ;  /* 0x000000ff0c00728c */ /* 0x000fe40008765270 */
[----:B------:R-:W-:Y:S02]  /*1290*/  UISETP.NE.AND UP2, UPT, UR12, 0x1, UP0 ;  /* 0x000000010c00788c */ /* 0x000fe40008745270 */
[----:B------:R-:W-:Y:S02]  /*12a0*/  UISETP.NE.AND UP1, UPT, UR12, 0x2, UP0 ;  /* 0x000000020c00788c */ /* 0x000fe40008725270 */
[----:B------:R-:W-:-:S02]  /*12b0*/  UISETP.NE.AND UP0, UPT, UR12, 0x3, UP0 ;  /* 0x000000030c00788c */ /* 0x000fc40008705270 */
[----:B------:R-:W-:Y:S02]  /*12c0*/  USEL UR6, URZ, 0x1, UP3 ;  /* 0x00000001ff067887 */ /* 0x000fe40009800000 */
[----:B------:R-:W-:Y:S02]  /*12d0*/  USEL UR5, URZ, 0x4, UP2 ;  /* 0x00000004ff057887 */ /* 0x000fe40009000000 */
[----:B------:R-:W-:Y:S02]  /*12e0*/  USEL UR4, URZ, 0x10, UP1 ;  /* 0x00000010ff047887 */ /* 0x000fe40008800000 */
[----:B------:R-:W-:Y:S02]  /*12f0*/  USEL UR9, URZ, 0x40, UP0 ;  /* 0x00000040ff097887 */ /* 0x000fe40008000000 */
[----:B------:R-:W-:Y:S02]  /*1300*/  USEL UR8, URZ, 0x2, UP3 ;  /* 0x00000002ff087887 */ /* 0x000fe40009800000 */
[----:B------:R-:W-:-:S02]  /*1310*/  UIADD3 UR4, UPT, UPT, UR4, UR5, UR6 ;  /* 0x0000000504047290 */ /* 0x000fc4000fffe006 */
[----:B------:R-:W-:Y:S02]  /*1320*/  USEL UR6, URZ, 0x20, UP1 ;  /* 0x00000020ff067887 */ /* 0x000fe40008800000 */
[----:B------:R-:W-:Y:S02]  /*1330*/  USEL UR7, URZ, 0x8, UP2 ;  /* 0x00000008ff077887 */ /* 0x000fe40009000000 */
[----:B------:R-:W-:Y:S02]  /*1340*/  UIADD3 UR5, UPT, UPT, UR8, UR9, UR4 ;  /* 0x0000000908057290 */ /* 0x000fe4000fffe004 */
[----:B------:R-:W-:Y:S02]  /*1350*/  ULEA UR4, UR12, UR10, 0x1 ;  /* 0x0000000a0c047291 */ /* 0x000fe4000f8e08ff */
[----:B------:R-:W-:Y:S02]  /*1360*/  USEL UR8, URZ, 0x80, UP0 ;  /* 0x00000080ff087887 */ /* 0x000fe40008000000 */
[----:B------:R-:W-:-:S03]  /*1370*/  UIADD3 UR5, UPT, UPT, UR6, UR7, UR5 ;  /* 0x0000000706057290 */ /* 0x000fc6000fffe005 */
[----:B------:R-:W-:Y:S01]  /*1380*/  UMOV UR6, 0x3 ;  /* 0x0000000300067882 */ /* 0x000fe20000000000 */
[----:B------:R-:W-:Y:S02]  /*1390*/  UIADD3 UR5, UPT, UPT, UR5, UR8, URZ ;  /* 0x0000000805057290 */ /* 0x000fe4000fffe0ff */
[----:B------:R-:W-:-:S04]  /*13a0*/  USHF.L.U32 UR4, UR6, UR4, URZ ;  /* 0x0000000406047299 */ /* 0x000fc800080006ff */
[----:B------:R-:W-:Y:S02]  /*13b0*/  IMAD.U32 R3, RZ, RZ, UR5 ;  /* 0x00000005ff037e24 */ /* 0x000fe4000f8e00ff */
[----:B------:R-:W-:-:S07]  /*13c0*/  IMAD.U32 R2, RZ, RZ, UR4 ;  /* 0x00000004ff027e24 */ /* 0x000fce000f8e00ff */
.L_x_17:
[----:B------:R-:W1:Y:S01]  /*13d0*/  S2UR UR36, SR_CTAID.Z ;  /* 0x00000000002479c3 */ /* 0x000e620000002700 */
[----:B------:R-:W-:Y:S02]  /*13e0*/  UISETP.GE.AND UP0, UPT, UR23, 0x1, UPT ;  /* 0x000000011700788c */ /* 0x000fe4000bf06270 */
[----:B------:R-:W-:Y:S02]  /*13f0*/  UISETP.NE.AND UP3, UPT, UR22, 0x2, UPT ;  /* 0x000000021600788c */ /* 0x000fe4000bf65270 */
[----:B------:R-:W-:Y:S02]  /*1400*/  ULOP3.LUT UR28, UR28, 0x600, URZ, 0xc0, !UPT ;  /* 0x000006001c1c7892 */ /* 0x000fe4000f8ec0ff */
[----:B------:R-:W-:Y:S01]  /*1410*/  USHF.L.U32 UR24, UR11, UR24, URZ ;  /* 0x000000180b187299 */ /* 0x000fe200080006ff */
[----:B------:R-:W-:Y:S02]  /*1420*/  UMOV UR20, UR25 ;  /* 0x0000001900147c82 */ /* 0x000fe40008000000 */
[----:B------:R-:W-:Y:S09]  /*1430*/  BRA.U !UP0, `(.L_x_18) ;  /* 0x0000000108d47547 */ /* 0x000ff2000b800000 */
[----:B------:R-:W2:Y:S01]  /*1440*/  LDCU.128 UR12, c[0x0][0xb10] ;  /* 0x00016200ff0c77ac */ /* 0x000ea20008000c00 */
[----:B------:R-:W3:Y:S01]  /*1450*/  LDCU UR6, c[0x0][0x370] ;  /* 0x00006e00ff0677ac */ /* 0x000ee20008000800 */
[----:B------:R-:W4:Y:S01]  /*1460*/  LDCU UR5, c[0x0][0x374] ;  /* 0x00006e80ff0577ac */ /* 0x000f220008000800 */
[----:B------:R-:W1:Y:S01]  /*1470*/  LDCU UR26, c[0x0][0xb0c] ;  /* 0x00016180ff1a77ac */ /* 0x000e620008000800 */
[----:B------:R-:W1:Y:S01]  /*1480*/  LDCU UR4, c[0x0][0xb20] ;  /* 0x00016400ff0477ac */ /* 0x000e620008000800 */
[----:B------:R-:W1:Y:S01]  /*1490*/  LDCU.64 UR8, c[0x0][0xb28] ;  /* 0x00016500ff0877ac */ /* 0x000e620008000a00 */
[----:B--2---:R-:W-:Y:S02]  /*14a0*/  UISETP.NE.AND UP0, UPT, UR14, 0x1, UPT ;  /* 0x000000010e00788c */ /* 0x004fe4000bf05270 */
[----:B----4-:R-:W-:Y:S02]  /*14b0*/  UIMAD.WIDE.U32 UR10, UR5, UR15, URZ ;  /* 0x0000000f050a72a5 */ /* 0x010fe4000f8e00ff */
[----:B---3--:R-:W-:-:S02]  /*14c0*/  UIMAD.WIDE.U32 UR18, UR6, UR12, URZ ;  /* 0x0000000c061272a5 */ /* 0x008fc4000f8e00ff */
[----:B-1----:R-:W-:Y:S02]  /*14d0*/  UISETP.NE.AND UP1, UPT, UR26, 0x1, UPT ;  /* 0x000000011a00788c */ /* 0x002fe4000bf25270 */
[----:B------:R-:W-:Y:S01]  /*14e0*/  UISETP.NE.AND UP2, UPT, UR23, 0x1, UPT ;  /* 0x000000011700788c */ /* 0x000fe2000bf45270 */
[----:B------:R-:W-:Y:S02]  /*14f0*/  UMOV UR10, UR11 ;  /* 0x0000000b000a7c82 */ /* 0x000fe40008000000 */
[----:B------:R-:W-:Y:S01]  /*1500*/  UMOV UR18, UR19 ;  /* 0x0000001300127c82 */ /* 0x000fe20008000000 */
[----:B------:R-:W-:Y:S02]  /*1510*/  @UP0 USHF.R.U32.HI UR5, URZ, UR4, UR10 ;  /* 0x00000004ff050299 */ /* 0x000fe4000801160a */
[----:B------:R-:W-:Y:S02]  /*1520*/  UIMAD.WIDE.U32 UR20, UR32, UR15, URZ ;  /* 0x0000000f201472a5 */ /* 0x000fe4000f8e00ff */
[----:B------:R-:W-:-:S02]  /*1530*/  UIMAD.WIDE.U32 UR10, UR5, UR8, URZ ;  /* 0x00000008050a72a5 */ /* 0x000fc4000f8e00ff */
[----:B------:R-:W-:Y:S02]  /*1540*/  @UP1 USHF.R.U32.HI UR6, URZ, UR13, UR18 ;  /* 0x0000000dff061299 */ /* 0x000fe40008011612 */
[----:B------:R-:W-:Y:S02]  /*1550*/  UIMAD.WIDE.U32 UR16, UR25, UR12, URZ ;  /* 0x0000000c191072a5 */ /* 0x000fe4000f8e00ff */
[----:B------:R-:W-:Y:S01]  /*1560*/  UIMAD.WIDE.U32 UR18, UR6, UR8, URZ ;  /* 0x00000008061272a5 */ /* 0x000fe2000f8e00ff */
[----:B------:R-:W-:Y:S01]  /*1570*/  UMOV UR20, UR21 ;  /* 0x0000001500147c82 */ /* 0x000fe20008000000 */
[----:B------:R-:W-:Y:S01]  /*1580*/  UMOV UR10, UR11 ;  /* 0x0000000b000a7c82 */ /* 0x000fe20008000000 */
[----:B------:R-:W-:Y:S02]  /*1590*/  USHF.R.U32.HI UR20, URZ, UR4, UR20 ;  /* 0x00000004ff147299 */ /* 0x000fe40008011614 */
[----:B------:R-:W-:Y:S02]  /*15a0*/  @UP2 USHF.R.U32.HI UR5, URZ, UR9, UR10 ;  /* 0x00000009ff052299 */ /* 0x000fe4000801160a */
[----:B------:R-:W-:Y:S01]  /*15b0*/  UMOV UR7, UR19 ;  /* 0x0000001300077c82 */ /* 0x000fe20008000000 */
[----:B------:R-:W-:Y:S01]  /*15c0*/  UMOV UR16, UR17 ;  /* 0x0000001100107c82 */ /* 0x000fe20008000000 */
[----:B------:R-:W-:-:S02]  /*15d0*/  @UP2 USHF.R.U32.HI UR6, URZ, UR9, UR7 ;  /* 0x00000009ff062299 */ /* 0x000fc40008011607 */
[----:B------:R-:W-:Y:S02]  /*15e0*/  USHF.R.U32.HI UR16, URZ, UR13, UR16 ;  /* 0x0000000dff107299 */ /* 0x000fe40008011610 */
[----:B------:R-:W-:Y:S02]  /*15f0*/  USEL UR4, UR32, UR20, !UP0 ;  /* 0x0000001420047287 */ /* 0x000fe4000c000000 */
[----:B------:R-:W-:Y:S02]  /*1600*/  UIMAD UR7, UR5, UR23, URZ ;  /* 0x00000017050772a4 */ /* 0x000fe4000f8e02ff */
[----:B------:R-:W-:Y:S02]  /*1610*/  USEL UR5, UR25, UR16, !UP1 ;  /* 0x0000001019057287 */ /* 0x000fe4000c800000 */
[----:B------:R-:W-:Y:S02]  /*1620*/  UIMAD UR12, UR6, UR23, URZ ;  /* 0x00000017060c72a4 */ /* 0x000fe4000f8e02ff */
[----:B------:R-:W-:-:S02]  /*1630*/  UISETP.GE.AND UP0, UPT, UR4, UR7, UPT ;  /* 0x000000070400728c */ /* 0x000fc4000bf06270 */
[----:B------:R-:W-:Y:S02]  /*1640*/  UIMAD.WIDE.U32 UR10, UR4, UR8, URZ ;  /* 0x00000008040a72a5 */ /* 0x000fe4000f8e00ff */
[----:B------:R-:W-:Y:S02]  /*1650*/  UISETP.GE.OR UP0, UPT, UR5, UR12, UP0 ;  /* 0x0000000c0500728c */ /* 0x000fe40008706670 */
[----:B------:R-:W-:Y:S02]  /*1660*/  UIMAD.WIDE.U32 UR12, UR5, UR8, URZ ;  /* 0x00000008050c72a5 */ /* 0x000fe4000f8e00ff */
[----:B------:R-:W-:Y:S01]  /*1670*/  UIADD3 UR10, UPT, UPT, -UR4, URZ, URZ ;  /* 0x000000ff040a7290 */ /* 0x000fe2000fffe1ff */
[----:B------:R-:W-:Y:S01]  /*1680*/  UMOV UR8, UR11 ;  /* 0x0000000b00087c82 */ /* 0x000fe20008000000 */
[----:B------:R-:W-:Y:S02]  /*1690*/  UIADD3 UR20, UPT, UPT, -UR5, URZ, URZ ;  /* 0x000000ff05147290 */ /* 0x000fe4000fffe1ff */
[----:B------:R-:W-:-:S03]  /*16a0*/  USHF.R.U32.HI UR8, URZ, UR9, UR8 ;  /* 0x00000009ff087299 */ /* 0x000fc60008011608 */
[----:B------:R-:W-:Y:S01]  /*16b0*/  @!UP0 UMOV UR7, UR13 ;  /* 0x0000000d00078c82 */ /* 0x000fe20008000000 */
[----:B------:R-:W-:Y:S02]  /*16c0*/  UIMAD UR32, UR14, UR10, UR32 ;  /* 0x0000000a0e2072a4 */ /* 0x000fe4000f8e0220 */
[----:B------:R-:W-:Y:S02]  /*16d0*/  USEL UR8, UR4, UR8, !UP2 ;  /* 0x0000000804087287 */ /* 0x000fe4000d000000 */
[----:B------:R-:W-:Y:S02]  /*16e0*/  @!UP0 USHF.R.U32.HI UR7, URZ, UR9, UR7 ;  /* 0x00000009ff078299 */ /* 0x000fe40008011607 */
[----:B------:R-:W-:Y:S02]  /*16f0*/  UIADD3 UR9, UPT, UPT, -UR8, URZ, URZ ;  /* 0x000000ff08097290 */ /* 0x000fe4000fffe1ff */
[----:B------:R-:W-:Y:S02]  /*1700*/  @!UP0 USEL UR7, UR5, UR7, !UP2 ;  /* 0x0000000705078287 */ /* 0x000fe4000d000000 */
[----:B------:R-:W-:-:S02]  /*1710*/  UIMAD UR9, UR23, UR9, UR4 ;  /* 0x00000009170972a4 */ /* 0x000fc4000f8e0204 */
[----:B------:R-:W-:Y:S02]  /*1720*/  @!UP0 UIADD3 UR8, UPT, UPT, UR8, -UR7, URZ ;  /* 0x8000000708088290 */ /* 0x000fe4000fffe0ff */
[----:B------:R-:W-:Y:S02]  /*1730*/  @!UP0 UIMAD UR6, UR9, UR6, UR7 ;  /* 0x00000006090682a4 */ /* 0x000fe4000f8e0207 */
[----:B------:R-:W-:Y:S02]  /*1740*/  @!UP0 UIMAD UR4, UR8, UR23, UR5 ;  /* 0x00000017080482a4 */ /* 0x000fe4000f8e0205 */
[----:B------:R-:W-:Y:S02]  /*1750*/  UIMAD UR20, UR26, UR20, UR25 ;  /* 0x000000141a1472a4 */ /* 0x000fe4000f8e0219 */
[----:B------:R-:W-:Y:S01]  /*1760*/  UIMAD UR32, UR4, UR14, UR32 ;  /* 0x0000000e042072a4 */ /* 0x000fe2000f8e0220 */
[----:B------:R-:W-:Y:S02]  /*1770*/  @!UP0 UMOV UR5, UR6 ;  /* 0x0000000600058c82 */ /* 0x000fe40008000000 */
[----:B------:R-:W-:-:S12]  /*1780*/  UIMAD UR20, UR5, UR26, UR20 ;  /* 0x0000001a051472a4 */ /* 0x000fd8000f8e0214 */
.L_x_18:
[----:B------:R-:W-:-:S09]  /*1790*/  UISETP.NE.AND UP0, UPT, UR27, 0x1, UPT ;  /* 0x000000011b00788c */ /* 0x000fd2000bf05270 */
[----:B------:R-:W-:Y:S05]  /*17a0*/  BRA.U UP0, `(.L_x_19) ;  /* 0x0000000100447547 */ /* 0x000fea000b800000 */
[----:B------:R-:W2:Y:S01]  /*17b0*/  LDCU.128 UR8, c[0x0][0xb10] ;  /* 0x00016200ff0877ac */ /* 0x000ea20008000c00 */
[----:B------:R-:W3:Y:S01]  /*17c0*/  LDCU UR12, c[0x0][0xb0c] ;  /* 0x00016180ff0c77ac */ /* 0x000ee20008000800 */
[----:B------:R-:W4:Y:S01]  /*17d0*/  LDCU UR13, c[0x0][0xb20] ;  /* 0x00016400ff0d77ac */ /* 0x000f220008000800 */
[----:B--2---:R-:W-:Y:S02]  /*17e0*/  UIMAD.WIDE.U32 UR6, UR20, UR8, URZ ;  /* 0x00000008140672a5 */ /* 0x004fe4000f8e00ff */
[----:B------:R-:W-:Y:S02]  /*17f0*/  UIMAD.WIDE.U32 UR4, UR32, UR11, URZ ;  /* 0x0000000b200472a5 */ /* 0x000fe4000f8e00ff */
[----:B---3--:R-:W-:Y:S02]  /*1800*/  UISETP.NE.AND UP1, UPT, UR12, 0x1, UPT ;  /* 0x000000010c00788c */ /* 0x008fe4000bf25270 */
[----:B------:R-:W-:Y:S01]  /*1810*/  UISETP.NE.AND UP0, UPT, UR10, 0x1, UPT ;  /* 0x000000010a00788c */ /* 0x000fe2000bf05270 */
[----:B------:R-:W-:-:S02]  /*1820*/  UMOV UR6, UR7 ;  /* 0x0000000700067c82 */ /* 0x000fc40008000000 */
[----:B------:R-:W-:Y:S01]  /*1830*/  UMOV UR4, UR5 ;  /* 0x0000000500047c82 */ /* 0x000fe20008000000 */
[----:B------:R-:W-:Y:S02]  /*1840*/  USHF.R.U32.HI UR6, URZ, UR9, UR6 ;  /* 0x00000009ff067299 */ /* 0x000fe40008011606 */
[----:B----4-:R-:W-:Y:S02]  /*1850*/  USHF.R.U32.HI UR4, URZ, UR13, UR4 ;  /* 0x0000000dff047299 */ /* 0x010fe40008011604 */
[----:B------:R-:W-:Y:S02]  /*1860*/  USEL UR5, UR20, UR6, !UP1 ;  /* 0x0000000614057287 */ /* 0x000fe4000c800000 */
[----:B------:R-:W-:-:S04]  /*1870*/  USEL UR4, UR32, UR4, !UP0 ;  /* 0x0000000420047287 */ /* 0x000fc8000c000000 */
[----:B------:R-:W-:Y:S02]  /*1880*/  UIADD3 UR6, UPT, UPT, -UR4, UR5, URZ ;  /* 0x0000000504067290 */ /* 0x000fe4000fffe1ff */
[----:B------:R-:W-:Y:S02]  /*1890*/  UIADD3 UR4, UPT, UPT, UR4, -UR5, URZ ;  /* 0x8000000504047290 */ /* 0x000fe4000fffe0ff */
[----:B------:R-:W-:Y:S02]  /*18a0*/  UIMAD UR32, UR6, UR10, UR32 ;  /* 0x0000000a062072a4 */ /* 0x000fe4000f8e0220 */
[----:B------:R-:W-:-:S12]  /*18b0*/  UIMAD UR20, UR4, UR12, UR20 ;  /* 0x0000000c041472a4 */ /* 0x000fd8000f8e0214 */
.L_x_19:
[----:B------:R-:W-:Y:S05]  /*18c0*/  BRA.U !UP6, `(.L_x_20) ;  /* 0x000000010e0c7547 */ /* 0x000fea000b800000 */
[----:B------:R-:W-:Y:S01]  /*18d0*/  UCGABAR_WAIT ;  /* 0x0000000000007dc7 */ /* 0x000fe20008000000 */
[----:B------:R-:W-:Y:S01]  /*18e0*/  CCTL.IVALL ;  /* 0x00000000ff00798f */ /* 0x000fe20002000000 */
[----:B------:R-:W-:Y:S05]  /*18f0*/  BRA `(.L_x_21) ;  /* 0x0000000000047947 */ /* 0x000fea0003800000 */
.L_x_20:
[----:B------:R-:W-:Y:S06]  /*1900*/  BAR.SYNC.DEFER_BLOCKING 0x0 ;  /* 0x0000000000007b1d */ /* 0x000fec0000010000 */
.L_x_21:
[----:B------:R-:W-:Y:S05]  /*1910*/  BRA.U UP3, `(.L_x_22) ;  /* 0x0000001503807547 */ /* 0x000fea000b800000 */
[----:B------:R-:W2:Y:S01]  /*1920*/  LDCU UR6, c[0x0][0x38c] ;  /* 0x00007180ff0677ac */ /* 0x000ea20008000800 */
[----:B------:R-:W3:Y:S01]  /*1930*/  S2UR UR8, SR_CgaCtaId ;  /* 0x00000000000879c3 */ /* 0x000ee20000008800 */
[----:B------:R-:W-:Y:S01]  /*1940*/  PLOP3.LUT P1, PT, PT, PT, UP4, 0x80, 0x8 ;  /* 0x000000000008781c */ /* 0x000fe20003f2f048 */
[----:B------:R-:W-:Y:S01]  /*1950*/  IMAD.MOV.U32 R12, RZ, RZ, 0x1 ;  /* 0x00000001ff0c7424 */ /* 0x000fe200078e00ff */
[----:B------:R-:W-:Y:S01]  /*1960*/  UMOV UR13, 0x400 ;  /* 0x00000400000d7882 */ /* 0x000fe20000000000 */
[----:B------:R-:W-:Y:S01]  /*1970*/  USHF.L.U32 UR7, UR25, 0x6, URZ ;  /* 0x0000000619077899 */ /* 0x000fe200080006ff */
[----:B------:R-:W-:Y:S01]  /*1980*/  ISETP.NE.AND P2, PT, R0, RZ, P3 ;  /* 0x000000ff0000720c */ /* 0x000fe20001f45270 */
[----:B------:R-:W-:Y:S01]  /*1990*/  USHF.L.U32 UR46, UR25, 0x7, URZ ;  /* 0x00000007192e7899 */ /* 0x000fe200080006ff */
[----:B------:R-:W-:Y:S01]  /*19a0*/  PLOP3.LUT P1, PT, P1, PT, PT, 0x8, 0x80 ;  /* 0x000000000080781c */ /* 0x000fe20000f2e170 */
[----:B------:R-:W-:Y:S01]  /*19b0*/  UISETP.NE.AND UP1, UPT, UR22, URZ, UPT ;  /* 0x000000ff1600728c */ /* 0x000fe2000bf25270 */
[----:B------:R-:W-:Y:S01]  /*19c0*/  CS2R R10, SRZ ;  /* 0x00000000000a7805 */ /* 0x000fe2000001ff00 */
[----:B------:R-:W-:Y:S01]  /*19d0*/  IMAD.MOV.U32 R9, RZ, RZ, RZ ;  /* 0x000000ffff097224 */ /* 0x000fe200078e00ff */
[----:B------:R-:W4:Y:S01]  /*19e0*/  LDCU UR39, c[0x0][0x370] ;  /* 0x00006e00ff2777ac */ /* 0x000f220008000800 */
[----:B------:R-:W-:Y:S01]  /*19f0*/  IMAD.MOV.U32 R8, RZ, RZ, 0x1 ;  /* 0x00000001ff087424 */ /* 0x000fe200078e00ff */
[----:B------:R-:W1:Y:S01]  /*1a00*/  LDCU.64 UR26, c[0x0][0x348] ;  /* 0x00006900ff1a77ac */ /* 0x000e620008000a00 */
[----:B--2---:R-:W-:-:S02]  /*1a10*/  UIADD3 UR5, UPT, UPT, UR6, 0x1f, URZ ;  /* 0x0000001f06057890 */ /* 0x004fc4000fffe0ff */
[----:B------:R-:W-:Y:S02]  /*1a20*/  UIADD3 UR47, UPT, UPT, UR6, 0x3e, URZ ;  /* 0x0000003e062f7890 */ /* 0x000fe4000fffe0ff */
[----:B------:R-:W-:Y:S02]  /*1a30*/  USHF.R.S32.HI UR4, URZ, 0x1f, UR5 ;  /* 0x0000001fff047899 */ /* 0x000fe40008011405 */
[----:B---3--:R-:W-:Y:S02]  /*1a40*/  ULEA UR13, UR8, UR13, 0x18 ;  /* 0x0000000d080d7291 */ /* 0x008fe4000f8ec0ff */
[----:B------:R-:W-:Y:S02]  /*1a50*/  ULEA.HI UR4, UR4, UR5, URZ, 0x5 ;  /* 0x0000000504047291 */ /* 0x000fe4000f8f28ff */
[----:B------:R-:W-:Y:S02]  /*1a60*/  ULOP3.LUT UR5, UR7, 0x40, URZ, 0xc0, !UPT ;  /* 0x0000004007057892 */ /* 0x000fe4000f8ec0ff */
[----:B------:R-:W-:-:S02]  /*1a70*/  USHF.R.S32.HI UR41, URZ, 0x5, UR4 ;  /* 0x00000005ff297899 */ /* 0x000fc40008011404 */
[----:B------:R-:W-:Y:S02]  /*1a80*/  UIADD3 UR4, UPT, UPT, UR6, -0x1, URZ ;  /* 0xffffffff06047890 */ /* 0x000fe4000fffe0ff */
[----:B------:R-:W-:Y:S02]  /*1a90*/  UISETP.LT.U32.AND UP0, UPT, UR41, 0x8, UPT ;  /* 0x000000082900788c */ /* 0x000fe4000bf01070 */
[----:B------:R-:W-:Y:S02]  /*1aa0*/  UISETP.GE.U32.AND UP2, UPT, UR4, -0x3f, UPT ;  /* 0xffffffc10400788c */ /* 0x000fe4000bf46070 */
[----:B------:R-:W-:Y:S02]  /*1ab0*/  USEL UR40, UR41, 0x8, UP0 ;  /* 0x0000000829287887 */ /* 0x000fe40008000000 */
[----:B------:R-:W-:Y:S02]  /*1ac0*/  ULEA UR30, UR28, UR13, 0x2 ;  /* 0x0000000d1c1e7291 */ /* 0x000fe4000f8e10ff */
[----:B------:R-:W-:Y:S01]  /*1ad0*/  UIADD3 UR4, UPT, UPT, UR40, -0x1, URZ ;  /* 0xffffffff28047890 */ /* 0x000fe2000fffe0ff */
[----:B------:R-:W2:Y:S04]  /*1ae0*/  LDCU UR38, c[0x0][0x374] ;  /* 0x00006e80ff2677ac */ /* 0x000ea80008000800 */
[----:B------:R-:W-:-:S02]  /*1af0*/  @UP2 UIADD3 UR4, UPT, UPT, UR40, URZ, URZ ;  /* 0x000000ff28042290 */ /* 0x000fc4000fffe0ff */
[----:B------:R-:W-:Y:S02]  /*1b00*/  ULOP3.LUT UR46, UR46, 0x80, URZ, 0xc0, !UPT ;  /* 0x000000802e2e7892 */ /* 0x000fe4000f8ec0ff */
[----:B------:R-:W-:Y:S02]  /*1b10*/  USEL UR21, UR54, 0x2, UP1 ;  /* 0x0000000236157887 */ /* 0x000fe40008800000 */
[----:B------:R-:W-:Y:S02]  /*1b20*/  ULEA.HI UR44, UR28, UR5, URZ, 0x1b ;  /* 0x000000051c2c7291 */ /* 0x000fe4000f8fd8ff */
[----:B------:R-:W-:Y:S02]  /*1b30*/  UIADD3 UR30, UPT, UPT, UR30, 0x8400, URZ ;  /* 0x000084001e1e7890 */ /* 0x000fe4000fffe0ff */
[----:B------:R-:W-:Y:S02]  /*1b40*/  UIADD3 UR43, UPT, UPT, UR41, -UR40, URZ ;  /* 0x80000028292b7290 */ /* 0x000fe4000fffe0ff */
[----:B------:R-:W-:-:S02]  /*1b50*/  UIADD3 UR29, UPT, UPT, UR4, 0x1, URZ ;  /* 0x00000001041d7890 */ /* 0x000fc4000fffe0ff */
[----:B------:R-:W-:Y:S01]  /*1b60*/  UIADD3 UR42, UPT, UPT, -UR4, URZ, URZ ;  /* 0x000000ff042a7290 */ /* 0x000fe2000fffe1ff */
[----:B-12-4-:R-:W-:-:S11]  /*1b70*/  UMOV UR6, URZ ;  /* 0x000000ff00067c82 */ /* 0x016fd60008000000 */
.L_x_42:
[----:B------:R-:W1:Y:S02]  /*1b80*/  S2UR UR4, SR_CgaCtaId ;  /* 0x00000000000479c3 */ /* 0x000e640000008800 */
[----:B-1----:R-:W-:-:S09]  /*1b90*/  UISETP.NE.AND UP0, UPT, UR4, URZ, UPT ;  /* 0x000000ff0400728c */ /* 0x002fd2000bf05270 */
[----:B------:R-:W-:Y:S05]  /*1ba0*/  BRA.U UP0, `(.L_x_23) ;  /* 0x0000000100287547 */ /* 0x000fea000b800000 */
[----:B------:R-:W-:Y:S02]  /*1bb0*/  LEA R0, R9, UR13, 0x3 ;  /* 0x0000000d09007c11 */ /* 0x000fe4000f8e18ff */
[----:B------:R-:W-:-:S04]  /*1bc0*/  SHF.L.U32 R2, R8, 0x1f, RZ ;  /* 0x0000001f08027819 */ /* 0x000fc800000006ff */
[----:B------:R-:W1:Y:S02]  /*1bd0*/  SYNCS.PHASECHK.TRANS64.TRYWAIT P0, [R0+URZ+0x140], R2 ;  /* 0x00014002000075a7 */ /* 0x000e6400080011ff */
[----:B-1----:R-:W-:Y:S05]  /*1be0*/  @!P0 BRA `(.L_x_24) ;  /* 0x0000009800008947 */ /* 0x002fea0003800000 */
.L_x_189:
[----:B------:R-:W-:Y:S01]  /*1bf0*/  VIADD R9, R9, 0x1 ;  /* 0x0000000109097836 */ /* 0x000fe20000000000 */
[----:B------:R1:W-:Y:S04]  /*1c00*/  SYNCS.ARRIVE.TRANS64.A1T0 RZ, [R0+URZ+0x130], RZ ;  /* 0x000130ff00ff79a7 */ /* 0x0003e800081000ff */
[----:B------:R-:W-:-:S04]  /*1c10*/  ISETP.NE.AND P0, PT, R9, 0x2, PT ;  /* 0x000000020900780c */ /* 0x000fc80003f05270 */
[----:B------:R-:W-:Y:S02]  /*1c20*/  SEL R9, R9, RZ, P0 ;  /* 0x000000ff09097207 */ /* 0x000fe40000000000 */
[----:B-1----:R-:W-:-:S04]  /*1c30*/  SEL R0, RZ, 0x1, P0 ;  /* 0x00000001ff007807 */ /* 0x002fc80000000000 */
[----:B------:R-:W-:-:S07]  /*1c40*/  LOP3.LUT R8, R8, R0, RZ, 0x3c, !PT ;  /* 0x0000000008087212 */ /* 0x000fce00078e3cff */
.L_x_23:
[----:B------:R-:W-:Y:S01]  /*1c50*/  ULEA UR4, UR6, UR13, 0x3 ;  /* 0x0000000d06047291 */ /* 0x000fe2000f8e18ff */
[----:B------:R-:W-:Y:S01]  /*1c60*/  SHF.L.U32 R0, R12, 0x1f, RZ ;  /* 0x0000001f0c007819 */ /* 0x000fe200000006ff */
[----:B------:R-:W-:Y:S02]  /*1c70*/  UISETP.GE.U32.AND UP0, UPT, UR47, 0x3f, UPT ;  /* 0x0000003f2f00788c */ /* 0x000fe4000bf06070 */
[----:B------:R-:W-:Y:S01]  /*1c80*/  ULEA UR11, UR32, UR46, 0x8 ;  /* 0x0000002e200b7291 */ /* 0x000fe2000f8e40ff */
[----:B------:R-:W-:-:S04]  /*1c90*/  UMOV UR7, URZ ;  /* 0x000000ff00077c82 */ /* 0x000fc80008000000 */
[----:B------:R1:W2:Y:S01]  /*1ca0*/  SYNCS.PHASECHK.TRANS64.TRYWAIT P0, [UR4+0x40], R0 ;  /* 0x00004000ff0075a7 */ /* 0x0002a20008001104 */
[----:B------:R-:W-:-:S04]  /*1cb0*/  ULEA.HI UR4, UR20, UR20, URZ, 0x1 ;  /* 0x0000001414047291 */ /* 0x000fc8000f8f08ff */
[----:B------:R-:W-:-:S04]  /*1cc0*/  USHF.L.U32 UR4, UR4, 0x6, URZ ;  /* 0x0000000604047899 */ /* 0x000fc800080006ff */
[----:B------:R-:W-:-:S04]  /*1cd0*/  ULOP3.LUT UR35, UR4, 0xffffff80, URZ, 0xc0, !UPT ;  /* 0xffffff8004237892 */ /* 0x000fc8000f8ec0ff */
[----:B------:R-:W-:Y:S01]  /*1ce0*/  UIADD3 UR35, UPT, UPT, UR44, UR35, URZ ;  /* 0x000000232c237290 */ /* 0x000fe2000fffe0ff */
[----:B------:R-:W-:Y:S11]  /*1cf0*/  BRA.U !UP0, `(.L_x_25) ;  /* 0x0000000108c87547 */ /* 0x000ff6000b800000 */
[----:B------:R-:W-:Y:S01]  /*1d00*/  UMOV UR16, UR42 ;  /* 0x0000002a00107c82 */ /* 0x000fe20008000000 */
[----:B------:R-:W-:Y:S01]  /*1d10*/  UMOV UR4, UR6 ;  /* 0x0000000600047c82 */ /* 0x000fe20008000000 */
[----:B------:R-:W-:-:S05]  /*1d20*/  UMOV UR34, URZ ;  /* 0x000000ff00227c82 */ /* 0x000fca0008000000 */
.L_x_31:
[----:B------:R-:W-:Y:S01]  /*1d30*/  ULEA UR33, UR4, UR13, 0x3 ;  /* 0x0000000d04217291 */ /* 0x000fe2000f8e18ff */
[----:B------:R-:W-:Y:S01]  /*1d40*/  @P3 MOV R2, 0xc000 ;  /* 0x0000c00000023802 */ /* 0x000fe20000000f00 */
[----:B--234-:R-:W-:Y:S10]  /*1d50*/  @P0 BRA `(.L_x_26) ;  /* 0x00000000000c0947 */ /* 0x01cff40003800000 */
[----:B------:R-:W-:-:S04]  /*1d60*/  SHF.L.U32 R3, R12, 0x1f, RZ ;  /* 0x0000001f0c037819 */ /* 0x000fc800000006ff */
[----:B------:R-:W2:Y:S02]  /*1d70*/  SYNCS.PHASECHK.TRANS64.TRYWAIT P0, [UR33+0x40], R3 ;  /* 0x00004003ff0075a7 */ /* 0x000ea40008001121 */
[----:B--2---:R-:W-:Y:S05]  /*1d80*/  @!P0 BRA `(.L_x_27) ;  /* 0x0000009400ac8947 */ /* 0x004fea0003800000 */
.L_x_26:
[----:B------:R2:W-:Y:S01]  /*1d90*/  @P3 SYNCS.ARRIVE.TRANS64 RZ, [UR33], R2 ;  /* 0x00000002ffff39a7 */ /* 0x0005e20008000021 */
[----:B------:R-:W-:Y:S02]  /*1da0*/  ULOP3.LUT UR5, UR21, 0x2, URZ, 0xfc, !UPT ;  /* 0x0000000215057892 */ /* 0x000fe4000f8efcff */
[----:B------:R-:W-:Y:S02]  /*1db0*/  UIADD3 UR16, UPT, UPT, UR16, 0x1, URZ ;  /* 0x0000000110107890 */ /* 0x000fe4000fffe0ff */
[----:B------:R-:W-:Y:S02]  /*1dc0*/  UISETP.NE.AND UP0, UPT, UR5, 0x2, UPT ;  /* 0x000000020500788c */ /* 0x000fe4000bf05270 */
[----:B------:R-:W-:-:S07]  /*1dd0*/  UISETP.NE.AND UP2, UPT, UR16, 0x1, UPT ;  /* 0x000000011000788c */ /* 0x000fce000bf45270 */
[----:B------:R-:W-:Y:S05]  /*1de0*/  BRA.U UP0, `(.L_x_28) ;  /* 0x0000000100047547 */ /* 0x000fea000b800000 */
[----:B------:R-:W-:Y:S05]  /*1df0*/  BPT.TRAP 0x1 ;  /* 0x000000040000795c */ /* 0x000fea0000300000 */
.L_x_28:
[----:B------:R-:W-:Y:S04]  /*1e00*/  BSSY.RECONVERGENT B0, `(.L_x_29) ;  /* 0x0000003000007945 */ /* 0x000fe80003800200 */
[----:B------:R-:W-:Y:S05]  /*1e10*/  @!P2 BRA `(.L_x_30) ;  /* 0x000000000004a947 */ /* 0x000fea0003800000 */
[----:B------:R-:W-:Y:S05]  /*1e20*/  BPT.TRAP 0x1 ;  /* 0x000000040000795c */ /* 0x000fea0000300000 */
.L_x_30:
[----:B------:R-:W-:Y:S05]  /*1e30*/  BSYNC.RECONVERGENT B0 ;  /* 0x0000000000007941 */ /* 0x000fea0003800200 */
.L_x_29:
[----:B------:R-:W-:Y:S02]  /*1e40*/  UIADD3 UR5, UPT, UPT, UR4, 0x1, URZ ;  /* 0x0000000104057890 */ /* 0x000fe4000fffe0ff */
[----:B------:R-:W-:Y:S02]  /*1e50*/  ULEA UR32, UR4, UR28, 0xb ;  /* 0x0000001c04207291 */ /* 0x000fe4000f8e58ff */
[----:B------:R-:W-:Y:S02]  /*1e60*/  UISETP.NE.AND UP0, UPT, UR5, 0x8, UPT ;  /* 0x000000080500788c */ /* 0x000fe4000bf05270 */
[----:B------:R-:W-:Y:S02]  /*1e70*/  UIADD3 UR14, UP1, UPT, UR26, 0x80, URZ ;  /* 0x000000801a0e7890 */ /* 0x000fe4000ff3e0ff */
[----:B------:R-:W-:Y:S02]  /*1e80*/  USEL UR7, URZ, 0x1, UP0 ;  /* 0x00000001ff077887 */ /* 0x000fe40008000000 */
[----:B------:R-:W-:-:S02]  /*1e90*/  USEL UR6, UR5, URZ, UP0 ;  /* 0x000000ff05067287 */ /* 0x000fc40008000000 */
[----:B------:R-:W-:Y:S02]  /*1ea0*/  ULEA UR8, UR4, UR13, 0xe ;  /* 0x0000000d04087291 */ /* 0x000fe4000f8e70ff */
[----:B------:R-:W-:Y:S01]  /*1eb0*/  ULEA UR5, UR6, UR13, 0x3 ;  /* 0x0000000d06057291 */ /* 0x000fe2000f8e18ff */
[----:B------:R-:W-:Y:S01]  /*1ec0*/  LOP3.LUT R12, R12, UR7, RZ, 0x3c, !PT ;  /* 0x000000070c0c7c12 */ /* 0x000fe2000f8e3cff */
[----:B------:R-:W-:Y:S02]  /*1ed0*/  ULEA UR32, UR32, UR13, 0x2 ;  /* 0x0000000d20207291 */ /* 0x000fe4000f8e10ff */
[----:B------:R-:W-:Y:S01]  /*1ee0*/  UIADD3 UR4, UP0, UPT, UR26, 0x180, URZ ;  /* 0x000001801a047890 */ /* 0x000fe2000ff1e0ff */
[----:B-1----:R-:W-:Y:S01]  /*1ef0*/  SHF.L.U32 R0, R12, 0x1f, RZ ;  /* 0x0000001f0c007819 */ /* 0x002fe200000006ff */
[----:B------:R-:W-:Y:S02]  /*1f00*/  ULOP3.LUT UR33, UR33, 0xfefffff8, URZ, 0xc0, !UPT ;  /* 0xfefffff821217892 */ /* 0x000fe4000f8ec0ff */
[----:B------:R-:W-:Y:S01]  /*1f10*/  UIADD3.X UR15, UPT, UPT, URZ, UR27, URZ, UP1, !UPT ;  /* 0x0000001bff0f7290 */ /* 0x000fe20008ffe4ff */
[----:B------:R3:W4:Y:S01]  /*1f20*/  SYNCS.PHASECHK.TRANS64.TRYWAIT P0, [UR5+0x40], R0 ;  /* 0x00004000ff0075a7 */ /* 0x0007220008001105 */
[----:B------:R-:W-:-:S02]  /*1f30*/  UIADD3 UR32, UPT, UPT, UR32, 0x8400, URZ ;  /* 0x0000840020207890 */ /* 0x000fc4000fffe0ff */
[----:B------:R-:W-:Y:S02]  /*1f40*/  UPRMT UR7, URZ, 0x5410, UR24 ;  /* 0x00005410ff077896 */ /* 0x000fe40008000018 */
[----:B------:R-:W-:Y:S02]  /*1f50*/  UIADD3 UR8, UPT, UPT, UR8, 0x18400, URZ ;  /* 0x0001840008087890 */ /* 0x000fe4000fffe0ff */
[----:B------:R-:W-:Y:S01]  /*1f60*/  UIADD3.X UR5, UPT, UPT, URZ, UR27, URZ, UP0, !UPT ;  /* 0x0000001bff057290 */ /* 0x000fe200087fe4ff */
[----:B------:R-:W-:Y:S01]  /*1f70*/  UMOV UR18, 0x0 ;  /* 0x0000000000127882 */ /* 0x000fe20000000000 */
[----:B------:R-:W-:Y:S01]  /*1f80*/  UMOV UR19, 0x10000000 ;  /* 0x1000000000137882 */ /* 0x000fe20000000000 */
[----:B------:R-:W-:Y:S01]  /*1f90*/  UMOV UR10, UR34 ;  /* 0x00000022000a7c82 */ /* 0x000fe20008000000 */
[----:B------:R-:W-:Y:S01]  /*1fa0*/  UMOV UR12, UR36 ;  /* 0x00000024000c7c82 */ /* 0x000fe20008000000 */
[----:B------:R-:W-:Y:S01]  /*1fb0*/  UMOV UR9, UR33 ;  /* 0x0000002100097c82 */ /* 0x000fe20008000000 */
[----:B------:R1:W-:Y:S03]  /*1fc0*/  UTMALDG.3D.MULTICAST.2CTA [UR32], [UR14], UR7, desc[UR18] ;  /* 0x000012200e0073b4 */ /* 0x0003e60008211807 */
[----:B------:R2:W-:Y:S01]  /*1fd0*/  UTMALDG.3D.2CTA [UR8], [UR4], desc[UR18] ;  /* 0x00001208040075b4 */ /* 0x0005e20008211000 */
[----:B-1----:R-:W-:Y:S01]  /*1fe0*/  UIADD3 UR34, UPT, UPT, UR34, 0x20, URZ ;  /* 0x0000002022227890 */ /* 0x002fe2000fffe0ff */
[----:B------:R-:W-:Y:S01]  /*1ff0*/  UMOV UR7, UR29 ;  /* 0x0000001d00077c82 */ /* 0x000fe20008000000 */
[----:B--2---:R-:W-:Y:S01]  /*2000*/  UMOV UR4, UR6 ;  /* 0x0000000600047c82 */ /* 0x004fe20008000000 */
[----:B------:R-:W-:Y:S09]  /*2010*/  BRA.U UP2, `(.L_x_31) ;  /* 0xfffffffd02447547 */ /* 0x000ff2000b83ffff */
.L_x_25:
[----:B------:R-:W-:Y:S01]  /*2020*/  ULEA UR4, UR6, UR13, 0x3 ;  /* 0x0000000d06047291 */ /* 0x000fe2000f8e18ff */
[----:B-1-3--:R-:W-:Y:S01]  /*2030*/  SHF.L.U32 R0, R12, 0x1f, RZ ;  /* 0x0000001f0c007819 */ /* 0x00afe200000006ff */
[----:B------:R-:W-:Y:S01]  /*2040*/  @!P1 SYNCS.ARRIVE.TRANS64.A1T0 RZ, [UR13+0xc8], RZ ;  /* 0x0000c8ffffff99a7 */ /* 0x000fe2000810000d */
[----:B------:R-:W-:-:S06]  /*2050*/  UISETP.GT.AND UP0, UPT, UR41, UR40, UPT ;  /* 0x000000282900728c */ /* 0x000fcc000bf04270 */
[----:B--2-4-:R1:W2:Y:S03]  /*2060*/  SYNCS.PHASECHK.TRANS64.TRYWAIT P0, [UR4+0x40], R0 ;  /* 0x00004000ff0075a7 */ /* 0x0142a60008001104 */
[----:B------:R-:W-:Y:S05]  /*2070*/  BRA.U !UP0, `(.L_x_32) ;  /* 0x0000000108c07547 */ /* 0x000fea000b800000 */
[----:B------:R-:W-:Y:S01]  /*2080*/  UIADD3 UR25, UPT, UPT, UR43, UR7, URZ ;  /* 0x000000072b197290 */ /* 0x000fe2000fffe0ff */
[----:B------:R-:W-:-:S11]  /*2090*/  UMOV UR4, UR6 ;  /* 0x0000000600047c82 */ /* 0x000fd60008000000 */
.L_x_38:
[----:B------:R-:W-:Y:S01]  /*20a0*/  ULEA UR17, UR4, UR13, 0x3 ;  /* 0x0000000d04117291 */ /* 0x000fe2000f8e18ff */
[----:B--2---:R-:W-:Y:S01]  /*20b0*/  @P3 MOV R2, 0xc000 ;  /* 0x0000c00000023802 */ /* 0x004fe20000000f00 */
[----:B--2-4-:R-:W-:Y:S10]  /*20c0*/  @P0 BRA `(.L_x_33) ;  /* 0x00000000000c0947 */ /* 0x014ff40003800000 */
[----:B------:R-:W-:-:S04]  /*20d0*/  SHF.L.U32 R3, R12, 0x1f, RZ ;  /* 0x0000001f0c037819 */ /* 0x000fc800000006ff */
[----:B------:R-:W2:Y:S02]  /*20e0*/  SYNCS.PHASECHK.TRANS64.TRYWAIT P0, [UR17+0x40], R3 ;  /* 0x00004003ff0075a7 */ /* 0x000ea40008001111 */
[----:B--2---:R-:W-:Y:S05]  /*20f0*/  @!P0 BRA `(.L_x_34) ;  /* 0x0000009000e88947 */ /* 0x004fea0003800000 */
.L_x_33:
[----:B------:R2:W-:Y:S01]  /*2100*/  @P3 SYNCS.ARRIVE.TRANS64 RZ, [UR17], R2 ;  /* 0x00000002ffff39a7 */ /* 0x0005e20008000011 */
[----:B------:R-:W-:-:S04]  /*2110*/  ULOP3.LUT UR5, UR21, 0x2, URZ, 0xfc, !UPT ;  /* 0x0000000215057892 */ /* 0x000fc8000f8efcff */
[----:B------:R-:W-:-:S09]  /*2120*/  UISETP.NE.AND UP0, UPT, UR5, 0x2, UPT ;  /* 0x000000020500788c */ /* 0x000fd2000bf05270 */
[----:B------:R-:W-:Y:S05]  /*2130*/  BRA.U UP0, `(.L_x_35) ;  /* 0x0000000100047547 */ /* 0x000fea000b800000 */
[----:B------:R-:W-:Y:S05]  /*2140*/  BPT.TRAP 0x1 ;  /* 0x000000040000795c */ /* 0x000fea0000300000 */
.L_x_35:
[----:B------:R-:W-:Y:S04]  /*2150*/  BSSY.RECONVERGENT B0, `(.L_x_36) ;  /* 0x0000003000007945 */ /* 0x000fe80003800200 */
[----:B------:R-:W-:Y:S05]  /*2160*/  @!P2 BRA `(.L_x_37) ;  /* 0x000000000004a947 */ /* 0x000fea0003800000 */
[----:B------:R-:W-:Y:S05]  /*2170*/  BPT.TRAP 0x1 ;  /* 0x000000040000795c */ /* 0x000fea0000300000 */
.L_x_37:
[----:B------:R-:W-:Y:S05]  /*2180*/  BSYNC.RECONVERGENT B0 ;  /* 0x0000000000007941 */ /* 0x000fea0003800200 */
.L_x_36:
[----:B------:R-:W-:Y:S02]  /*2190*/  UIADD3 UR5, UPT, UPT, UR4, 0x1, URZ ;  /* 0x0000000104057890 */ /* 0x000fe4000fffe0ff */
[----:B------:R-:W-:Y:S02]  /*21a0*/  UIADD3 UR14, UP1, UPT, UR26, 0x80, URZ ;  /* 0x000000801a0e7890 */ /* 0x000fe4000ff3e0ff */
[----:B------:R-:W-:Y:S02]  /*21b0*/  UISETP.NE.AND UP0, UPT, UR5, 0x8, UPT ;  /* 0x000000080500788c */ /* 0x000fe4000bf05270 */
[----:B------:R-:W-:Y:S02]  /*21c0*/  ULEA UR16, UR4, UR30, 0xd ;  /* 0x0000001e04107291 */ /* 0x000fe4000f8e68ff */
[----:B------:R-:W-:Y:S02]  /*21d0*/  USEL UR8, URZ, 0x1, UP0 ;  /* 0x00000001ff087887 */ /* 0x000fe40008000000 */
[----:B------:R-:W-:-:S02]  /*21e0*/  USEL UR6, UR5, URZ, UP0 ;  /* 0x000000ff05067287 */ /* 0x000fc40008000000 */
[----:B------:R-:W-:Y:S02]  /*21f0*/  UIADD3 UR22, UP0, UPT, UR26, 0x180, URZ ;  /* 0x000001801a167890 */ /* 0x000fe4000ff1e0ff */
[----:B------:R-:W-:Y:S01]  /*2200*/  LOP3.LUT R12, R12, UR8, RZ, 0x3c, !PT ;  /* 0x000000080c0c7c12 */ /* 0x000fe2000f8e3cff */
[----:B------:R-:W-:Y:S02]  /*2210*/  ULEA UR8, UR4, UR13, 0xe ;  /* 0x0000000d04087291 */ /* 0x000fe4000f8e70ff */
[----:B------:R-:W-:Y:S01]  /*2220*/  ULEA UR5, UR6, UR13, 0x3 ;  /* 0x0000000d06057291 */ /* 0x000fe2000f8e18ff */
[----:B-1----:R-:W-:Y:S01]  /*2230*/  SHF.L.U32 R0, R12, 0x1f, RZ ;  /* 0x0000001f0c007819 */ /* 0x002fe200000006ff */
[----:B------:R-:W-:Y:S02]  /*2240*/  USHF.L.U32 UR18, UR7, 0x5, URZ ;  /* 0x0000000507127899 */ /* 0x000fe400080006ff */
[----:B------:R-:W-:Y:S02]  /*2250*/  ULOP3.LUT UR17, UR17, 0xfefffff8, URZ, 0xc0, !UPT ;  /* 0xfefffff811117892 */ /* 0x000fe4000f8ec0ff */
[----:B------:R-:W-:-:S02]  /*2260*/  UIADD3.X UR15, UPT, UPT, URZ, UR27, URZ, UP1, !UPT ;  /* 0x0000001bff0f7290 */ /* 0x000fc40008ffe4ff */
[----:B------:R-:W-:Y:S01]  /*2270*/  UPRMT UR4, URZ, 0x5410, UR24 ;  /* 0x00005410ff047896 */ /* 0x000fe20008000018 */
[----:B------:R3:W4:Y:S01]  /*2280*/  SYNCS.PHASECHK.TRANS64.TRYWAIT P0, [UR5+0x40], R0 ;  /* 0x00004000ff0075a7 */ /* 0x0007220008001105 */
[----:B------:R-:W-:Y:S02]  /*2290*/  UIADD3 UR8, UPT, UPT, UR8, 0x18400, URZ ;  /* 0x0001840008087890 */ /* 0x000fe4000fffe0ff */
[----:B------:R-:W-:Y:S01]  /*22a0*/  UIADD3.X UR23, UPT, UPT, URZ, UR27, URZ, UP0, !UPT ;  /* 0x0000001bff177290 */ /* 0x000fe200087fe4ff */
[----:B------:R-:W-:Y:S01]  /*22b0*/  UMOV UR32, 0x0 ;  /* 0x0000000000207882 */ /* 0x000fe20000000000 */
[----:B------:R-:W-:Y:S01]  /*22c0*/  UMOV UR33, 0x10000000 ;  /* 0x1000000000217882 */ /* 0x000fe20000000000 */
[----:B------:R-:W-:Y:S01]  /*22d0*/  UMOV UR19, UR35 ;  /* 0x0000002300137c82 */ /* 0x000fe20008000000 */
[----:B------:R-:W-:Y:S01]  /*22e0*/  UMOV UR20, UR36 ;  /* 0x0000002400147c82 */ /* 0x000fe20008000000 */
[----:B------:R-:W-:Y:S01]  /*22f0*/  UMOV UR12, UR36 ;  /* 0x00000024000c7c82 */ /* 0x000fe20008000000 */
[----:B------:R-:W-:Y:S01]  /*2300*/  UMOV UR9, UR17 ;  /* 0x0000001100097c82 */ /* 0x000fe20008000000 */
[----:B------:R-:W-:Y:S01]  /*2310*/  UMOV UR10, UR18 ;  /* 0x00000012000a7c82 */ /* 0x000fe20008000000 */
[----:B------:R1:W-:Y:S01]  /*2320*/  UTMALDG.3D.MULTICAST.2CTA [UR16], [UR14], UR4, desc[UR32] ;  /* 0x000020100e0073b4 */ /* 0x0003e20008211804 */
[----:B------:R-:W-:-:S04]  /*2330*/  UIADD3 UR7, UPT, UPT, UR7, 0x1, URZ ;  /* 0x0000000107077890 */ /* 0x000fc8000fffe0ff */
[----:B------:R-:W-:Y:S01]  /*2340*/  UISETP.NE.AND UP0, UPT, UR7, UR25, UPT ;  /* 0x000000190700728c */ /* 0x000fe2000bf05270 */
[----:B------:R3:W-:Y:S01]  /*2350*/  UTMALDG.3D.2CTA [UR8], [UR22], desc[UR32] ;  /* 0x00002008160075b4 */ /* 0x0007e20008211000 */
[----:B-1----:R-:W-:-:S07]  /*2360*/  UMOV UR4, UR6 ;  /* 0x0000000600047c82 */ /* 0x002fce0008000000 */
[----:B---3--:R-:W-:Y:S05]  /*2370*/  BRA.U UP0, `(.L_x_38) ;  /* 0xfffffffd00487547 */ /* 0x008fea000b83ffff */
.L_x_32:
[C---:B------:R-:W-:Y:S01]  /*2380*/  LEA R3, R11.reuse, UR13, 0x3 ;  /* 0x0000000d0b037c11 */ /* 0x040fe2000f8e18ff */
[----:B------:R-:W-:Y:S01]  /*2390*/  NOP ;  /* 0x0000000000007918 */ /* 0x000fe20000000000 */
[----:B-1----:R-:W-:Y:S02]  /*23a0*/  SHF.L.U32 R0, R10, 0x1f, RZ ;  /* 0x0000001f0a007819 */ /* 0x002fe400000006ff */
[----:B------:R-:W-:Y:S02]  /*23b0*/  LEA R4, R11, UR13, 0x4 ;  /* 0x0000000d0b047c11 */ /* 0x000fe4000f8e20ff */
[----:B--2-4-:R-:W1:Y:S02]  /*23c0*/  SYNCS.PHASECHK.TRANS64.TRYWAIT P0, [R3+URZ+0xd0], R0 ;  /* 0x0000d000030075a7 */ /* 0x014e6400080011ff */
[----:B-1----:R-:W-:Y:S05]  /*23d0*/  @!P0 BRA `(.L_x_39) ;  /* 0x0000009000488947 */ /* 0x002fea0003800000 */
.L_x_192:
[----:B------:R-:W2:Y:S01]  /*23e0*/  LDS.128 R4, [R4+0x160] ;  /* 0x0001600004047984 */ /* 0x000ea20000000c00 */
[----:B------:R-:W-:Y:S01]  /*23f0*/  UISETP.GE.AND UP0, UPT, UR45, 0x1, UPT ;  /* 0x000000012d00788c */ /* 0x000fe2000bf06270 */
[----:B------:R-:W-:Y:S01]  /*2400*/  @!PT LDS RZ, [RZ] ;  /* 0x00000000fffff984 */ /* 0x000fe20000000800 */
[----:B------:R-:W-:Y:S01]  /*2410*/  @!PT LDS RZ, [RZ] ;  /* 0x00000000fffff984 */ /* 0x000fe20000000800 */
[----:B------:R-:W-:Y:S01]  /*2420*/  @!PT LDS RZ, [RZ] ;  /* 0x00000000fffff984 */ /* 0x000fe20000000800 */
[----:B------:R-:W-:Y:S01]  /*2430*/  @!PT LDS RZ, [RZ] ;  /* 0x00000000fffff984 */ /* 0x000fe20000000800 */
[----:B------:R3:W-:Y:S06]  /*2440*/  MEMBAR.ALL.CTA ;  /* 0x0000000000007992 */ /* 0x0007ec0000008000 */
[----:B---3--:R-:W3:Y:S01]  /*2450*/  FENCE.VIEW.ASYNC.S ;  /* 0x00000000000073c6 */ /* 0x008ee20000000000 */
[----:B--2---:R-:W-:-:S13]  /*2460*/  LOP3.LUT P0, RZ, R6, 0x1, RZ, 0xc0, !PT ;  /* 0x0000000106ff7812 */ /* 0x004fda000780c0ff */
[----:B---3--:R-:W-:Y:S01]  /*2470*/  VOTEU.ANY UP1, P0 ;  /* 0x0000000000ff7886 */ /* 0x008fe20000020100 */
[----:B------:R-:W-:-:S13]  /*2480*/  PLOP3.LUT P0, PT, PT, PT, UP1, 0x80, 0x8 ;  /* 0x000000000008781c */ /* 0x000fda0003f0f018 */
[----:B-1----:R-:W-:Y:S02]  /*2490*/  @P0 LOP3.LUT R0, R5, 0xffff, RZ, 0xc0, !PT ;  /* 0x0000ffff05000812 */ /* 0x002fe400078ec0ff */
[----:B------:R-:W-:Y:S02]  /*24a0*/  @P0 MOV R2, R4 ;  /* 0x0000000400020202 */ /* 0x000fe40000000f00 */
[----:B------:R-:W-:Y:S01]  /*24b0*/  @P0 R2UR UR5, R0 ;  /* 0x00000000000502ca */ /* 0x000fe200000e0000 */
[----:B------:R-:W-:Y:S01]  /*24c0*/  VIADD R0, R3, 0xe0 ;  /* 0x000000e003007836 */ /* 0x000fe20000000000 */
[----:B------:R-:W-:Y:S02]  /*24d0*/  @P0 SHF.R.U32.HI R4, RZ, 0x10, R5 ;  /* 0x00000010ff040819 */ /* 0x000fe40000011605 */
[----:B------:R-:W-:Y:S02]  /*24e0*/  @P0 R2UR UR7, R2 ;  /* 0x00000000020702ca */ /* 0x000fe400000e0000 */
[----:B------:R-:W-:-:S02]  /*24f0*/  PRMT R0, RZ, 0x654, R0 ;  /* 0x00000654ff007816 */ /* 0x000fc40000000000 */
[----:B------:R-:W-:Y:S02]  /*2500*/  @P0 R2UR UR4, R4 ;  /* 0x00000000040402ca */ /* 0x000fe400000e0000 */
[----:B------:R1:W-:Y:S03]  /*2510*/  SYNCS.ARRIVE.TRANS64.RED.A1T0 RZ, [R0+URZ], RZ ;  /* 0x000000ff00ff79a7 */ /* 0x0003e600081004ff */
[----:B------:R-:W-:-:S04]  /*2520*/  @UP1 UMOV UR31, UR5 ;  /* 0x00000005001f1c82 */ /* 0x000fc80008000000 */
[----:B------:R-:W-:-:S04]  /*2530*/  @UP1 UMOV UR37, UR7 ;  /* 0x0000000700251c82 */ /* 0x000fc80008000000 */
[----:B------:R-:W-:Y:S01]  /*2540*/  @UP1 UMOV UR36, UR4 ;  /* 0x0000000400241c82 */ /* 0x000fe20008000000 */
[----:B------:R-:W-:Y:S05]  /*2550*/  BRA.U !UP0, `(.L_x_40) ;  /* 0x0000000108d47547 */ /* 0x000fea000b800000 */
[----:B------:R-:W2:Y:S01]  /*2560*/  LDCU.128 UR16, c[0x0][0xb10] ;  /* 0x00016200ff1077ac */ /* 0x000ea20008000c00 */
[----:B------:R-:W3:Y:S01]  /*2570*/  LDCU UR12, c[0x0][0xb20] ;  /* 0x00016400ff0c77ac */ /* 0x000ee20008000800 */
[----:B------:R-:W4:Y:S01]  /*2580*/  LDCU UR20, c[0x0][0xb0c] ;  /* 0x00016180ff1477ac */ /* 0x000f220008000800 */
[----:B------:R-:W1:Y:S01]  /*2590*/  LDCU.64 UR8, c[0x0][0xb28] ;  /* 0x00016500ff0877ac */ /* 0x000e620008000a00 */
[----:B------:R-:W-:Y:S02]  /*25a0*/  UISETP.NE.AND UP3, UPT, UR45, 0x1, UPT ;  /* 0x000000012d00788c */ /* 0x000fe4000bf65270 */
[----:B--2---:R-:W-:Y:S02]  /*25b0*/  UIMAD.WIDE.U32 UR10, UR38, UR19, URZ ;  /* 0x00000013260a72a5 */ /* 0x004fe4000f8e00ff */
[----:B------:R-:W-:Y:S02]  /*25c0*/  UIMAD.WIDE.U32 UR4, UR39, UR16, URZ ;  /* 0x00000010270472a5 */ /* 0x000fe4000f8e00ff */
[----:B------:R-:W-:-:S02]  /*25d0*/  UISETP.NE.AND UP0, UPT, UR18, 0x1, UPT ;  /* 0x000000011200788c */ /* 0x000fc4000bf05270 */
[----:B------:R-:W-:Y:S01]  /*25e0*/  UIMAD.WIDE.U32 UR22, UR31, UR19, URZ ;  /* 0x000000131f1672a5 */ /* 0x000fe2000f8e00ff */
[----:B------:R-:W-:Y:S02]  /*25f0*/  UMOV UR10, UR11 ;  /* 0x0000000b000a7c82 */ /* 0x000fe40008000000 */
[----:B------:R-:W-:Y:S01]  /*2600*/  UMOV UR4, UR5 ;  /* 0x0000000500047c82 */ /* 0x000fe20008000000 */
[----:B---3--:R-:W-:Y:S02]  /*2610*/  USHF.R.U32.HI UR10, URZ, UR12, UR10 ;  /* 0x0000000cff0a7299 */ /* 0x008fe4000801160a */
[----:B----4-:R-:W-:Y:S02]  /*2620*/  UISETP.NE.AND UP2, UPT, UR20, 0x1, UPT ;  /* 0x000000011400788c */ /* 0x010fe4000bf45270 */
[----:B------:R-:W-:Y:S02]  /*2630*/  USHF.R.U32.HI UR4, URZ, UR17, UR4 ;  /* 0x00000011ff047299 */ /* 0x000fe40008011604 */
[----:B------:R-:W-:-:S02]  /*2640*/  USEL UR5, UR38, UR10, !UP0 ;  /* 0x0000000a26057287 */ /* 0x000fc4000c000000 */
[----:B------:R-:W-:Y:S02]  /*2650*/  USEL UR7, UR39, UR4, !UP2 ;  /* 0x0000000427077287 */ /* 0x000fe4000d000000 */
[----:B-1----:R-:W-:Y:S01]  /*2660*/  UIMAD.WIDE.U32 UR10, UR5, UR8, URZ ;  /* 0x00000008050a72a5 */ /* 0x002fe2000f8e00ff */
[----:B------:R-:W-:Y:S01]  /*2670*/  UMOV UR4, UR23 ;  /* 0x0000001700047c82 */ /* 0x000fe20008000000 */
[----:B------:R-:W-:Y:S02]  /*2680*/  UIMAD.WIDE.U32 UR14, UR37, UR16, URZ ;  /* 0x00000010250e72a5 */ /* 0x000fe4000f8e00ff */
[----:B------:R-:W-:-:S03]  /*2690*/  UIMAD.WIDE.U32 UR22, UR7, UR8, URZ ;  /* 0x00000008071672a5 */ /* 0x000fc6000f8e00ff */
[----:B------:R-:W-:Y:S01]  /*26a0*/  UMOV UR10, UR11 ;  /* 0x0000000b000a7c82 */ /* 0x000fe20008000000 */
[----:B------:R-:W-:Y:S02]  /*26b0*/  USHF.R.U32.HI UR4, URZ, UR12, UR4 ;  /* 0x0000000cff047299 */ /* 0x000fe40008011604 */
[----:B------:R-:W-:Y:S01]  /*26c0*/  @UP3 USHF.R.U32.HI UR5, URZ, UR9, UR10 ;  /* 0x00000009ff053299 */ /* 0x000fe2000801160a */
[----:B------:R-:W-:Y:S01]  /*26d0*/  UMOV UR14, UR15 ;  /* 0x0000000f000e7c82 */ /* 0x000fe20008000000 */
[----:B------:R-:W-:Y:S01]  /*26e0*/  UMOV UR22, UR23 ;  /* 0x0000001700167c82 */ /* 0x000fe20008000000 */
[----:B------:R-:W-:Y:S02]  /*26f0*/  USHF.R.U32.HI UR17, URZ, UR17, UR14 ;  /* 0x00000011ff117299 */ /* 0x000fe4000801160e */
[----:B------:R-:W-:Y:S02]  /*2700*/  USEL UR4, UR31, UR4, !UP0 ;  /* 0x000000041f047287 */ /* 0x000fe4000c000000 */
[----:B------:R-:W-:-:S02]  /*2710*/  @UP3 USHF.R.U32.HI UR7, URZ, UR9, UR22 ;  /* 0x00000009ff073299 */ /* 0x000fc40008011616 */
[----:B------:R-:W-:Y:S02]  /*2720*/  UIMAD UR10, UR45, UR5, URZ ;  /* 0x000000052d0a72a4 */ /* 0x000fe4000f8e02ff */
[----:B------:R-:W-:Y:S02]  /*2730*/  USEL UR5, UR37, UR17, !UP2 ;  /* 0x0000001125057287 */ /* 0x000fe4000d000000 */
[----:B------:R-:W-:Y:S02]  /*2740*/  UIMAD UR12, UR45, UR7, URZ ;  /* 0x000000072d0c72a4 */ /* 0x000fe4000f8e02ff */
[----:B------:R-:W-:Y:S02]  /*2750*/  UISETP.GE.AND UP0, UPT, UR4, UR10, UPT ;  /* 0x0000000a0400728c */ /* 0x000fe4000bf06270 */
[----:B------:R-:W-:Y:S02]  /*2760*/  UIMAD.WIDE.U32 UR10, UR4, UR8, URZ ;  /* 0x00000008040a72a5 */ /* 0x000fe4000f8e00ff */
[----:B------:R-:W-:-:S02]  /*2770*/  UISETP.GE.OR UP0, UPT, UR5, UR12, UP0 ;  /* 0x0000000c0500728c */ /* 0x000fc40008706670 */
        /* <DEDUP_REMOVED lines=19> */
.L_x_40:
[----:B------:R-:W2:Y:S02]  /*28b0*/  LDCU UR4, c[0x0][0xb30] ;  /* 0x00016600ff0477ac */ /* 0x000ea40008000800 */
[----:B--2---:R-:W-:-:S09]  /*28c0*/  UISETP.NE.AND UP0, UPT, UR4, 0x1, UPT ;  /* 0x000000010400788c */ /* 0x004fd2000bf05270 */
        /* <DEDUP_REMOVED lines=14> */
[----:B------:R-:W-:Y:S02]  /*29b0*/  UIADD3 UR7, UPT, UPT, UR5, -UR4, URZ ;  /* 0x8000000405077290 */ /* 0x000fe4000fffe0ff */
[----:B------:R-:W-:Y:S02]  /*29c0*/  UIADD3 UR4, UPT, UPT, -UR5, UR4, URZ ;  /* 0x0000000405047290 */ /* 0x000fe4000fffe1ff */
[----:B------:R-:W-:Y:S02]  /*29d0*/  UIMAD UR31, UR7, UR18, UR31 ;  /* 0x00000012071f72a4 */ /* 0x000fe4000f8e021f */
[----:B------:R-:W-:-:S12]  /*29e0*/  UIMAD UR37, UR4, UR10, UR37 ;  /* 0x0000000a042572a4 */ /* 0x000fd8000f8e0225 */
.L_x_41:
[----:B------:R-:W-:Y:S01]  /*29f0*/  VIADD R11, R11, 0x1 ;  /* 0x000000010b0b7836 */ /* 0x000fe20000000000 */
[----:B------:R-:W-:Y:S02]  /*2a00*/  R2UR UR5, R58 ;  /* 0x000000003a0572ca */ /* 0x000fe400000e0000 */
[----:B------:R-:W-:Y:S02]  /*2a10*/  R2UR UR4, R57 ;  /* 0x00000000390472ca */ /* 0x000fe400000e0000 */
[C---:B------:R-:W-:Y:S02]  /*2a20*/  ISETP.NE.AND P0, PT, R11.reuse, 0x2, PT ;  /* 0x000000020b00780c */ /* 0x040fe40003f05270 */
[----:B------:R-:W-:Y:S02]  /*2a30*/  PLOP3.LUT P1, PT, PT, PT, PT, 0x80, 0x8 ;  /* 0x000000000008781c */ /* 0x000fe40003f2f070 */
[----:B-1----:R-:W-:Y:S02]  /*2a40*/  SEL R0, RZ, 0x1, P0 ;  /* 0x00000001ff007807 */ /* 0x002fe40000000000 */
[----:B------:R-:W-:-:S02]  /*2a50*/  SEL R11, R11, RZ, P0 ;  /* 0x000000ff0b0b7207 */ /* 0x000fc40000000000 */
[----:B------:R-:W-:Y:S01]  /*2a60*/  LOP3.LUT R10, R10, R0, RZ, 0x3c, !PT ;  /* 0x000000000a0a7212 */ /* 0x000fe200078e3cff */
[----:B------:R-:W-:Y:S02]  /*2a70*/  UIADD3 UR20, UPT, UPT, UR37, UR5, URZ ;  /* 0x0000000525147290 */ /* 0x000fe4000fffe0ff */
[----:B------:R-:W-:Y:S01]  /*2a80*/  UIADD3 UR32, UPT, UPT, UR31, UR4, URZ ;  /* 0x000000041f207290 */ /* 0x000fe2000fffe0ff */
[----:B------:R-:W-:Y:S11]  /*2a90*/  BRA.U UP1, `(.L_x_42) ;  /* 0xfffffff101387547 */ /* 0x000ff6000b83ffff */
[----:B------:R-:W-:Y:S01]  /*2aa0*/  UIADD3 UR13, UPT, UPT, UR13, 0x40, URZ ;  /* 0x000000400d0d7890 */ /* 0x000fe2000fffe0ff */
[----:B------:R-:W-:-:S03]  /*2ab0*/  SHF.L.U32 R2, R12, 0x1f, RZ ;  /* 0x0000001f0c027819 */ /* 0x000fc600000006ff */
[----:B------:R-:W-:-:S09]  /*2ac0*/  ULEA UR4, UR6, UR13, 0x3 ;  /* 0x0000000d06047291 */ /* 0x000fd2000f8e18ff */
[----:B------:R-:W1:Y:S02]  /*2ad0*/  SYNCS.PHASECHK.TRANS64.TRYWAIT P0, [UR4], R2 ;  /* 0x00000002ff0075a7 */ /* 0x000e640008001104 */
[----:B-1----:R-:W-:Y:S05]  /*2ae0*/  @!P0 BRA `(.L_x_43) ;  /* 0x0000008800988947 */ /* 0x002fea0003800000 */
.L_x_194:
[----:B------:R-:W-:-:S04]  /*2af0*/  UIADD3 UR4, UPT, UPT, UR6, 0x1, URZ ;  /* 0x0000000106047890 */ /* 0x000fc8000fffe0ff */
[----:B------:R-:W-:-:S04]  /*2b00*/  UISETP.NE.AND UP0, UPT, UR4, 0x8, UPT ;  /* 0x000000080400788c */ /* 0x000fc8000bf05270 */
[----:B------:R-:W-:Y:S02]  /*2b10*/  USEL UR6, URZ, 0x1, UP0 ;  /* 0x00000001ff067887 */ /* 0x000fe40008000000 */
[----:B------:R-:W-:-:S04]  /*2b20*/  USEL UR4, UR4, URZ, UP0 ;  /* 0x000000ff04047287 */ /* 0x000fc80008000000 */
[----:B------:R-:W-:Y:S01]  /*2b30*/  ULEA UR5, UR4, UR13, 0x3 ;  /* 0x0000000d04057291 */ /* 0x000fe2000f8e18ff */
[----:B-1----:R-:W-:-:S04]  /*2b40*/  LOP3.LUT R2, R12, UR6, RZ, 0x3c, !PT ;  /* 0x000000060c027c12 */ /* 0x002fc8000f8e3cff */
[----:B------:R-:W-:-:S04]  /*2b50*/  SHF.L.U32 R3, R2, 0x1f, RZ ;  /* 0x0000001f02037819 */ /* 0x000fc800000006ff */
[----:B------:R-:W1:Y:S02]  /*2b60*/  SYNCS.PHASECHK.TRANS64.TRYWAIT P0, [UR5], R3 ;  /* 0x00000003ff0075a7 */ /* 0x000e640008001105 */
[----:B-1----:R-:W-:Y:S05]  /*2b70*/  @!P0 BRA `(.L_x_44) ;  /* 0x00000088008c8947 */ /* 0x002fea0003800000 */
.L_x_196:
[----:B------:R-:W-:-:S04]  /*2b80*/  UIADD3 UR4, UPT, UPT, UR4, 0x1, URZ ;  /* 0x0000000104047890 */ /* 0x000fc8000fffe0ff */
[----:B------:R-:W-:-:S04]  /*2b90*/  UISETP.NE.AND UP0, UPT, UR4, 0x8, UPT ;  /* 0x000000080400788c */ /* 0x000fc8000bf05270 */
[----:B------:R-:W-:Y:S02]  /*2ba0*/  USEL UR6, URZ, 0x1, UP0 ;  /* 0x00000001ff067887 */ /* 0x000fe40008000000 */
[----:B------:R-:W-:-:S04]  /*2bb0*/  USEL UR4, UR4, URZ, UP0 ;  /* 0x000000ff04047287 */ /* 0x000fc80008000000 */
[----:B------:R-:W-:Y:S01]  /*2bc0*/  ULEA UR5, UR4, UR13, 0x3 ;  /* 0x0000000d04057291 */ /* 0x000fe2000f8e18ff */
[----:B------:R-:W-:-:S04]  /*2bd0*/  LOP3.LUT R2, R2, UR6, RZ, 0x3c, !PT ;  /* 0x0000000602027c12 */ /* 0x000fc8000f8e3cff */
[----:B-1----:R-:W-:-:S04]  /*2be0*/  SHF.L.U32 R3, R2, 0x1f, RZ ;  /* 0x0000001f02037819 */ /* 0x002fc800000006ff */
[----:B------:R-:W1:Y:S02]  /*2bf0*/  SYNCS.PHASECHK.TRANS64.TRYWAIT P0, [UR5], R3 ;  /* 0x00000003ff0075a7 */ /* 0x000e640008001105 */
[----:B-1----:R-:W-:Y:S05]  /*2c00*/  @!P0 BRA `(.L_x_45) ;  /* 0x0000008800808947 */ /* 0x002fea0003800000 */
.L_x_198:
        /* <DEDUP_REMOVED lines=9> */
.L_x_200:
        /* <DEDUP_REMOVED lines=9> */
.L_x_202:
        /* <DEDUP_REMOVED lines=9> */
.L_x_204:
        /* <DEDUP_REMOVED lines=9> */
.L_x_206:
[----:B------:R-:W-:-:S04]  /*2e50*/  UIADD3 UR4, UPT, UPT, UR4, 0x1, URZ ;  /* 0x0000000104047890 */ /* 0x000fc8000fffe0ff */
[----:B------:R-:W-:-:S04]  /*2e60*/  UISETP.NE.AND UP0, UPT, UR4, 0x8, UPT ;  /* 0x000000080400788c */ /* 0x000fc8000bf05270 */
[----:B------:R-:W-:Y:S02]  /*2e70*/  USEL UR5, URZ, 0x1, UP0 ;  /* 0x00000001ff057887 */ /* 0x000fe40008000000 */
[----:B------:R-:W-:-:S04]  /*2e80*/  USEL UR4, UR4, URZ, UP0 ;  /* 0x000000ff04047287 */ /* 0x000fc80008000000 */
[----:B------:R-:W-:Y:S01]  /*2e90*/  ULEA UR4, UR4, UR13, 0x3 ;  /* 0x0000000d04047291 */ /* 0x000fe2000f8e18ff */
[----:B------:R-:W-:-:S04]  /*2ea0*/  LOP3.LUT R2, R2, UR5, RZ, 0x3c, !PT ;  /* 0x0000000502027c12 */ /* 0x000fc8000f8e3cff */
[----:B------:R-:W-:Y:S01]  /*2eb0*/  SHF.L.U32 R2, R2, 0x1f, RZ ;  /* 0x0000001f02027819 */ /* 0x000fe200000006ff */
[----:B-1----:R-:W-:-:S07]  /*2ec0*/  IMAD.U32 R0, RZ, RZ, UR4 ;  /* 0x00000004ff007e24 */ /* 0x002fce000f8e00ff */
.L_x_50:
[----:B-1----:R1:W2:Y:S02]  /*2ed0*/  SYNCS.PHASECHK.TRANS64.TRYWAIT P0, [R0+URZ], R2 ;  /* 0x00000002000075a7 */ /* 0x0022a400080011ff */
[----:B--2---:R-:W-:Y:S05]  /*2ee0*/  @!P0 NANOSLEEP.SYNCS 0x989680 ;  /* 0x009896800000895d */ /* 0x004fea0003900000 */
[----:B------:R-:W2:Y:S02]  /*2ef0*/  @!P0 SYNCS.PHASECHK.TRANS64 P0, [R0+URZ], R2 ;  /* 0x00000002000085a7 */ /* 0x000ea400080010ff */
[----:B--2---:R-:W-:Y:S05]  /*2f00*/  @P0 EXIT ;  /* 0x000000000000094d */ /* 0x004fea0003800000 */
[----:B------:R-:W-:Y:S05]  /*2f10*/  BRA `(.L_x_50) ;  /* 0xfffffffc00ec7947 */ /* 0x000fea000383ffff */
.L_x_22:
[----:B------:R-:W2:Y:S02]  /*2f20*/  S2UR UR4, SR_CgaCtaId ;  /* 0x00000000000479c3 */ /* 0x000ea40000008800 */
[----:B--2---:R-:W-:-:S04]  /*2f30*/  UISETP.NE.AND UP0, UPT, UR4, URZ, UPT ;  /* 0x000000ff0400728c */ /* 0x004fc8000bf05270 */
[----:B------:R-:W-:-:S09]  /*2f40*/  UISETP.NE.OR UP0, UPT, UR22, 0x1, UP0 ;  /* 0x000000011600788c */ /* 0x000fd20008705670 */
[----:B------:R-:W-:Y:S05]  /*2f50*/  BRA.U UP0, `(.L_x_51) ;  /* 0x00000005004c7547 */ /* 0x000fea000b800000 */
[----:B------:R-:W2:Y:S01]  /*2f60*/  S2UR UR5, SR_CgaCtaId ;  /* 0x00000000000579c3 */ /* 0x000ea20000008800 */
[----:B------:R-:W-:Y:S01]  /*2f70*/  UMOV UR4, 0x400 ;  /* 0x0000040000047882 */ /* 0x000fe20000000000 */
[----:B------:R-:W-:Y:S01]  /*2f80*/  ISETP.GE.U32.AND P2, PT, R0, 0x8, PT ;  /* 0x000000080000780c */ /* 0x000fe20003f46070 */
[----:B------:R-:W-:Y:S01]  /*2f90*/  IMAD.MOV.U32 R12, RZ, RZ, 0x1 ;  /* 0x00000001ff0c7424 */ /* 0x000fe200078e00ff */
[----:B------:R-:W-:Y:S02]  /*2fa0*/  CS2R R10, SRZ ;  /* 0x00000000000a7805 */ /* 0x000fe4000001ff00 */
[----:B------:R-:W-:Y:S01]  /*2fb0*/  CS2R R8, SRZ ;  /* 0x0000000000087805 */ /* 0x000fe2000001ff00 */
[----:B--2---:R-:W-:-:S03]  /*2fc0*/  ULEA UR6, UR5, UR4, 0x18 ;  /* 0x0000000405067291 */ /* 0x004fc6000f8ec0ff */
[----:B------:R-:W-:-:S09]  /*2fd0*/  UMOV UR5, URZ ;  /* 0x000000ff00057c82 */ /* 0x000fd20008000000 */
.L_x_55:
[----:B------:R-:W-:Y:S02]  /*2fe0*/  LEA R2, R8, UR6, 0x3 ;  /* 0x0000000608027c11 */ /* 0x000fe4000f8e18ff */
[----:B------:R-:W-:-:S03]  /*2ff0*/  SHF.L.U32 R4, R9, 0x1f, RZ ;  /* 0x0000001f09047819 */ /* 0x000fc600000006ff */
[----:B------:R-:W-:Y:S01]  /*3000*/  VIADD R5, R2, 0x140 ;  /* 0x0000014002057836 */ /* 0x000fe20000000000 */
[----:B------:R-:W2:Y:S02]  /*3010*/  SYNCS.PHASECHK.TRANS64.TRYWAIT P0, [R2+URZ+0x130], R4 ;  /* 0x00013004020075a7 */ /* 0x000ea400080011ff */
[----:B--2---:R-:W-:Y:S05]  /*3020*/  @!P0 BRA `(.L_x_52) ;  /* 0x0000008400f08947 */ /* 0x004fea0003800000 */
.L_x_207:
[----:B------:R-:W-:Y:S01]  /*3030*/  ULEA UR4, UR5, UR6, 0x3 ;  /* 0x0000000605047291 */ /* 0x000fe2000f8e18ff */
[----:B--2---:R-:W-:Y:S01]  /*3040*/  PRMT R2, RZ, 0x654, R5 ;  /* 0x00000654ff027816 */ /* 0x004fe20000000005 */
[----:B------:R-:W-:Y:S01]  /*3050*/  @!P2 IMAD.MOV.U32 R4, RZ, RZ, 0x10 ;  /* 0x00000010ff04a424 */ /* 0x000fe200078e00ff */
[----:B------:R-:W-:Y:S01]  /*3060*/  SHF.L.U32 R5, R12, 0x1f, RZ ;  /* 0x0000001f0c057819 */ /* 0x000fe200000006ff */
[----:B------:R-:W-:Y:S01]  /*3070*/  UIADD3 UR7, UPT, UPT, UR4, 0xd0, URZ ;  /* 0x000000d004077890 */ /* 0x000fe2000fffe0ff */
[----:B------:R2:W-:Y:S05]  /*3080*/  SYNCS.ARRIVE.TRANS64.RED.A1T0 RZ, [R2+URZ], RZ ;  /* 0x000000ff02ff79a7 */ /* 0x0005ea00081004ff */
[----:B------:R-:W-:Y:S01]  /*3090*/  IMAD.U32 R6, RZ, RZ, UR7 ;  /* 0x00000007ff067e24 */ /* 0x000fe2000f8e00ff */
[----:B------:R-:W3:Y:S04]  /*30a0*/  SYNCS.PHASECHK.TRANS64.TRYWAIT P0, [UR4+0xe0], R5 ;  /* 0x0000e005ff0075a7 */ /* 0x000ee80008001104 */
[----:B------:R-:W-:Y:S01]  /*30b0*/  PRMT R6, R0, 0x654, R6 ;  /* 0x0000065400067816 */ /* 0x000fe20000000006 */
[----:B--23--:R-:W-:Y:S06]  /*30c0*/  @!P0 BRA `(.L_x_53) ;  /* 0x0000008400dc8947 */ /* 0x00cfec0003800000 */
.L_x_209:
[----:B------:R-:W-:Y:S01]  /*30d0*/  ULEA UR8, UR5, UR6, 0x4 ;  /* 0x0000000605087291 */ /* 0x000fe2000f8e20ff */
[----:B------:R-:W-:Y:S01]  /*30e0*/  SEL R3, R6, R3, !P2 ;  /* 0x0000000306037207 */ /* 0x000fe20005000000 */
[----:B------:R-:W-:Y:S01]  /*30f0*/  UIADD3 UR9, UPT, UPT, UR4, 0xd0, URZ ;  /* 0x000000d004097890 */ /* 0x000fe2000fffe0ff */
[----:B--2---:R-:W-:Y:S01]  /*3100*/  LEA R2, R11, UR6, 0x3 ;  /* 0x000000060b027c11 */ /* 0x004fe2000f8e18ff */
[----:B------:R-:W-:Y:S01]  /*3110*/  UIADD3 UR8, UPT, UPT, UR8, 0x160, URZ ;  /* 0x0000016008087890 */ /* 0x000fe2000fffe0ff */
[----:B------:R2:W-:Y:S01]  /*3120*/  @!P2 SYNCS.ARRIVE.TRANS64.RED RZ, [R3+URZ], R4 ;  /* 0x0000000403ffa9a7 */ /* 0x0005e200080004ff */
[----:B------:R-:W-:Y:S01]  /*3130*/  UIADD3 UR4, UPT, UPT, UR5, 0x1, URZ ;  /* 0x0000000105047890 */ /* 0x000fe2000fffe0ff */
[----:B------:R-:W-:-:S03]  /*3140*/  VIADD R8, R8, 0x1 ;  /* 0x0000000108087836 */ /* 0x000fc60000000000 */
[----:B------:R-:W-:Y:S02]  /*3150*/  UISETP.NE.AND UP0, UPT, UR4, 0x2, UPT ;  /* 0x000000020400788c */ /* 0x000fe4000bf05270 */
[----:B------:R-:W-:Y:S01]  /*3160*/  ISETP.NE.AND P0, PT, R8, 0x2, PT ;  /* 0x000000020800780c */ /* 0x000fe20003f05270 */
[----:B------:R-:W-:Y:S06]  /*3170*/  UGETNEXTWORKID.BROADCAST [UR8], [UR9] ;  /* 0x00000000080073ca */ /* 0x000fec0008000100 */
[----:B------:R-:W-:Y:S02]  /*3180*/  USEL UR7, URZ, 0x1, UP0 ;  /* 0x00000001ff077887 */ /* 0x000fe40008000000 */
[----:B------:R-:W-:-:S04]  /*3190*/  USEL UR5, UR4, URZ, UP0 ;  /* 0x000000ff04057287 */ /* 0x000fc80008000000 */
[----:B------:R-:W-:Y:S02]  /*31a0*/  LOP3.LUT R12, R12, UR7, RZ, 0x3c, !PT ;  /* 0x000000070c0c7c12 */ /* 0x000fe4000f8e3cff */
[----:B--2---:R-:W-:-:S04]  /*31b0*/  SHF.L.U32 R4, R10, 0x1f, RZ ;  /* 0x0000001f0a047819 */ /* 0x004fc800000006ff */
[----:B------:R-:W2:Y:S02]  /*31c0*/  SYNCS.PHASECHK.TRANS64.TRYWAIT P1, [R2+URZ+0xd0], R4 ;  /* 0x0000d004020075a7 */ /* 0x000ea400080211ff */
[----:B--2---:R-:W-:Y:S05]  /*31d0*/  @!P1 BRA `(.L_x_54) ;  /* 0x0000008400b09947 */ /* 0x004fea0003800000 */
.L_x_210:
[C---:B--2---:R-:W-:Y:S01]  /*31e0*/  LEA R4, R11.reuse, UR6, 0x4 ;  /* 0x000000060b047c11 */ /* 0x044fe2000f8e20ff */
[----:B------:R-:W-:Y:S01]  /*31f0*/  VIADD R2, R2, 0xe0 ;  /* 0x000000e002027836 */ /* 0x000fe20000000000 */
[----:B------:R-:W-:Y:S01]  /*3200*/  SEL R8, R8, RZ, P0 ;  /* 0x000000ff08087207 */ /* 0x000fe20000000000 */
[----:B------:R-:W-:-:S03]  /*3210*/  VIADD R11, R11, 0x1 ;  /* 0x000000010b0b7836 */ /* 0x000fc60000000000 */
[----:B------:R-:W2:Y:S01]  /*3220*/  LDS.128 R4, [R4+0x160] ;  /* 0x0001600004047984 */ /* 0x000ea20000000c00 */
[----:B------:R-:W-:Y:S02]  /*3230*/  PRMT R2, RZ, 0x654, R2 ;  /* 0x00000654ff027816 */ /* 0x000fe40000000002 */
[C---:B------:R-:W-:Y:S01]  /*3240*/  ISETP.NE.AND P1, PT, R11.reuse, 0x2, PT ;  /* 0x000000020b00780c */ /* 0x040fe20003f25270 */
[----:B------:R-:W-:Y:S01]  /*3250*/  @!PT LDS RZ, [RZ] ;  /* 0x00000000fffff984 */ /* 0x000fe20000000800 */
[----:B------:R-:W-:Y:S01]  /*3260*/  @!PT LDS RZ, [RZ] ;  /* 0x00000000fffff984 */ /* 0x000fe20000000800 */
[----:B------:R-:W-:Y:S01]  /*3270*/  @!PT LDS RZ, [RZ] ;  /* 0x00000000fffff984 */ /* 0x000fe20000000800 */
[----:B------:R-:W-:Y:S01]  /*3280*/  @!PT LDS RZ, [RZ] ;  /* 0x00000000fffff984 */ /* 0x000fe20000000800 */
[----:B------:R3:W-:Y:S06]  /*3290*/  MEMBAR.ALL.CTA ;  /* 0x0000000000007992 */ /* 0x0007ec0000008000 */
[----:B---3--:R-:W3:Y:S01]  /*32a0*/  FENCE.VIEW.ASYNC.S ;  /* 0x00000000000073c6 */ /* 0x008ee20000000000 */
[----:B------:R-:W-:Y:S01]  /*32b0*/  SEL R11, R11, RZ, P1 ;  /* 0x000000ff0b0b7207 */ /* 0x000fe20000800000 */
[----:B---3--:R3:W-:Y:S01]  /*32c0*/  SYNCS.ARRIVE.TRANS64.RED.A1T0 RZ, [R2+URZ], RZ ;  /* 0x000000ff02ff79a7 */ /* 0x0087e200081004ff */
[----:B--2---:R-:W-:-:S02]  /*32d0*/  LOP3.LUT P3, RZ, R6, 0x1, RZ, 0xc0, !PT ;  /* 0x0000000106ff7812 */ /* 0x004fc4000786c0ff */
[----:B------:R-:W-:-:S04]  /*32e0*/  SEL R4, RZ, 0x1, P1 ;  /* 0x00000001ff047807 */ /* 0x000fc80000800000 */
[----:B------:R-:W-:Y:S02]  /*32f0*/  LOP3.LUT R10, R10, R4, RZ, 0x3c, !PT ;  /* 0x000000040a0a7212 */ /* 0x000fe400078e3cff */
[----:B---3--:R-:W-:-:S04]  /*3300*/  SEL R2, RZ, 0x1, P0 ;  /* 0x00000001ff027807 */ /* 0x008fc80000000000 */
[----:B------:R-:W-:Y:S01]  /*3310*/  LOP3.LUT R9, R9, R2, RZ, 0x3c, !PT ;  /* 0x0000000209097212 */ /* 0x000fe200078e3cff */
[----:B------:R-:W-:Y:S06]  /*3320*/  @P3 BRA `(.L_x_55) ;  /* 0xfffffffc002c3947 */ /* 0x000fec000383ffff */
[----:B------:R-:W-:Y:S01]  /*3330*/  ULEA UR4, UR5, UR6, 0x3 ;  /* 0x0000000605047291 */ /* 0x000fe2000f8e18ff */
[----:B------:R-:W-:-:S08]  /*3340*/  SHF.L.U32 R2, R12, 0x1f, RZ ;  /* 0x0000001f0c027819 */ /* 0x000fd000000006ff */
[----:B------:R-:W2:Y:S02]  /*3350*/  SYNCS.PHASECHK.TRANS64 P0, [UR4+0xe0], R2 ;  /* 0x0000e002ff0075a7 */ /* 0x000ea40008001004 */
[----:B--2---:R-:W-:Y:S05]  /*3360*/  @P0 BRA `(.L_x_56) ;  /* 0x0000000000080947 */ /* 0x004fea0003800000 */
[----:B------:R-:W2:Y:S02]  /*3370*/  SYNCS.PHASECHK.TRANS64.TRYWAIT P0, [UR4+0xe0], R2 ;  /* 0x0000e002ff0075a7 */ /* 0x000ea40008001104 */
[----:B--2---:R-:W-:Y:S05]  /*3380*/  @!P0 BRA `(.L_x_57) ;  /* 0x0000008400588947 */ /* 0x004fea0003800000 */
.L_x_56:
[----:B------:R-:W-:-:S04]  /*3390*/  UIADD3 UR7, UPT, UPT, UR5, 0x1, URZ ;  /* 0x0000000105077890 */ /* 0x000fc8000fffe0ff */
[----:B------:R-:W-:-:S04]  /*33a0*/  UISETP.NE.AND UP0, UPT, UR7, 0x2, UPT ;  /* 0x000000020700788c */ /* 0x000fc8000bf05270 */
[----:B------:R-:W-:Y:S02]  /*33b0*/  USEL UR8, URZ, 0x1, UP0 ;  /* 0x00000001ff087887 */ /* 0x000fe40008000000 */
[----:B------:R-:W-:-:S04]  /*33c0*/  USEL UR7, UR7, URZ, UP0 ;  /* 0x000000ff07077287 */ /* 0x000fc80008000000 */
[----:B------:R-:W-:Y:S01]  /*33d0*/  ULEA UR7, UR7, UR6, 0x3 ;  /* 0x0000000607077291 */ /* 0x000fe2000f8e18ff */
[----:B--2---:R-:W-:-:S04]  /*33e0*/  LOP3.LUT R2, R12, UR8, RZ, 0x3c, !PT ;  /* 0x000000080c027c12 */ /* 0x004fc8000f8e3cff */
[----:B------:R-:W-:-:S04]  /*33f0*/  SHF.L.U32 R0, R2, 0x1f, RZ ;  /* 0x0000001f02007819 */ /* 0x000fc800000006ff */
[----:B------:R-:W2:Y:S02]  /*3400*/  SYNCS.PHASECHK.TRANS64 P0, [UR7+0xe0], R0 ;  /* 0x0000e000ff0075a7 */ /* 0x000ea40008001007 */
[----:B-12---:R-:W-:Y:S05]  /*3410*/  @P0 EXIT ;  /* 0x000000000000094d */ /* 0x006fea0003800000 */
[----:B------:R-:W-:Y:S02]  /*3420*/  SHF.L.U32 R2, R2, 0x1f, RZ ;  /* 0x0000001f02027819 */ /* 0x000fe400000006ff */
[----:B------:R-:W-:-:S07]  /*3430*/  MOV R0, UR7 ;  /* 0x0000000700007c02 */ /* 0x000fce0008000f00 */
.L_x_58:
[----:B-1----:R1:W2:Y:S02]  /*3440*/  SYNCS.PHASECHK.TRANS64.TRYWAIT P0, [R0+URZ+0xe0], R2 ;  /* 0x0000e002000075a7 */ /* 0x0022a400080011ff */
[----:B--2---:R-:W-:Y:S05]  /*3450*/  @!P0 NANOSLEEP.SYNCS 0x989680 ;  /* 0x009896800000895d */ /* 0x004fea0003900000 */
[----:B------:R-:W2:Y:S02]  /*3460*/  @!P0 SYNCS.PHASECHK.TRANS64 P0, [R0+URZ+0xe0], R2 ;  /* 0x0000e002000085a7 */ /* 0x000ea400080010ff */
[----:B--2---:R-:W-:Y:S05]  /*3470*/  @P0 EXIT ;  /* 0x000000000000094d */ /* 0x004fea0003800000 */
[----:B------:R-:W-:Y:S05]  /*3480*/  BRA `(.L_x_58) ;  /* 0xfffffffc00ec7947 */ /* 0x000fea000383ffff */
.L_x_51:
[----:B------:R-:W-:Y:S05]  /*3490*/  BRA.U UP5, `(.L_x_59) ;  /* 0x0000001105dc7547 */ /* 0x000fea000b800000 */
[----:B------:R-:W2:Y:S01]  /*34a0*/  S2UR UR7, SR_CgaCtaId ;  /* 0x00000000000779c3 */ /* 0x000ea20000008800 */
[----:B------:R-:W-:Y:S01]  /*34b0*/  UMOV UR4, 0x40 ;  /* 0x0000004000047882 */ /* 0x000fe20000000000 */
[----:B------:R-:W-:Y:S01]  /*34c0*/  NOP ;  /* 0x0000000000007918 */ /* 0x000fe20000000000 */
[----:B------:R-:W-:Y:S01]  /*34d0*/  UMOV UR6, 0x400 ;  /* 0x0000040000067882 */ /* 0x000fe20000000000 */
[----:B--2---:R-:W-:Y:S02]  /*34e0*/  ULEA UR5, UR7, UR4, 0x18 ;  /* 0x0000000407057291 */ /* 0x004fe4000f8ec0ff */
[----:B------:R-:W-:-:S07]  /*34f0*/  ULEA UR6, UR7, UR6, 0x18 ;  /* 0x0000000607067291 */ /* 0x000fce000f8ec0ff */
[----:B------:R-:W2:Y:S02]  /*3500*/  LDS.U8 R0, [UR5+0x1c] ;  /* 0x00001c05ff007984 */ /* 0x000ea40008000000 */
[----:B--2---:R-:W-:-:S13]  /*3510*/  ISETP.NE.AND P0, PT, R0, RZ, PT ;  /* 0x000000ff0000720c */ /* 0x004fda0003f05270 */
[----:B------:R-:W-:Y:S05]  /*3520*/  @P0 BRA `(.L_x_60) ;  /* 0x0000000400080947 */ /* 0x000fea0003800000 */
[----:B------:R-:W-:Y:S02]  /*3530*/  UISETP.NE.U32.AND UP1, UPT, UR47, 0x1, UPT ;  /* 0x000000012f00788c */ /* 0x000fe4000bf25070 */
[----:B------:R-:W-:-:S07]  /*3540*/  UIADD3 UR7, UPT, UPT, UR5, 0x8, URZ ;  /* 0x0000000805077890 */ /* 0x000fce000fffe0ff */
[----:B------:R-:W-:Y:S05]  /*3550*/  BRA.U !UP1, `(.L_x_61) ;  /* 0x00000001099c7547 */ /* 0x000fea000b800000 */
[----:B------:R-:W-:Y:S01]  /*3560*/  ELECT P0, URZ, PT ;  /* 0x0000000000ff782f */ /* 0x000fe20003800000 */
[----:B------:R-:W-:-:S12]  /*3570*/  BSSY B0, `(.L_x_61) ;  /* 0x0000025000007945 */ /* 0x000fd80003800000 */
[----:B------:R-:W-:Y:S05]  /*3580*/  @!P0 BRA `(.L_x_62) ;  /* 0x00000000008c8947 */ /* 0x000fea0003800000 */
[----:B------:R-:W-:-:S05]  /*3590*/  UMOV UR4, 0x10 ;  /* 0x0000001000047882 */ /* 0x000fca0000000000 */
[----:B------:R-:W-:Y:S04]  /*35a0*/  DEPBAR.LE SB2, 0x36 ;  /* 0x0000ad800000791a */ /* 0x000fe80000000000 */
[----:B------:R-:W2:Y:S02]  /*35b0*/  UTCATOMSWS.2CTA.FIND_AND_SET.ALIGN UP0, UR4, UR4 ;  /* 0x00000004000475e3 */ /* 0x000ea40008200800 */
[----:B--2---:R-:W-:Y:S01]  /*35c0*/  MOV R10, UR4 ;  /* 0x00000004000a7c02 */ /* 0x004fe20008000f00 */
[----:B------:R-:W-:Y:S06]  /*35d0*/  BRA.U UP0, `(.L_x_63) ;  /* 0x0000000100187547 */ /* 0x000fec000b800000 */
.L_x_64:
[----:B------:R-:W-:Y:S05]  /*35e0*/  NANOSLEEP 0x64 ;  /* 0x000000640000795d */ /* 0x000fea0003800000 */
[----:B------:R-:W-:-:S05]  /*35f0*/  UMOV UR4, 0x10 ;  /* 0x0000001000047882 */ /* 0x000fca0000000000 */
[----:B------:R-:W-:Y:S04]  /*3600*/  DEPBAR.LE SB2, 0x36 ;  /* 0x0000ad800000791a */ /* 0x000fe80000000000 */
[----:B------:R-:W2:Y:S02]  /*3610*/  UTCATOMSWS.2CTA.FIND_AND_SET.ALIGN UP0, UR4, UR4 ;  /* 0x00000004000475e3 */ /* 0x000ea40008200800 */
[----:B--2---:R-:W-:Y:S01]  /*3620*/  MOV R10, UR4 ;  /* 0x00000004000a7c02 */ /* 0x004fe20008000f00 */
[----:B------:R-:W-:Y:S05]  /*3630*/  BRA.U !UP0, `(.L_x_64) ;  /* 0xfffffffd08e87547 */ /* 0x000fea000b83ffff */
.L_x_63:
[----:B------:R-:W2:Y:S01]  /*3640*/  LDS R6, [UR5+0x10] ;  /* 0x00001005ff067984 */ /* 0x000ea20008000800 */
[----:B------:R-:W-:Y:S01]  /*3650*/  IMAD.U32 R0, RZ, RZ, UR6 ;  /* 0x00000006ff007e24 */ /* 0x000fe2000f8e00ff */
[----:B------:R-:W-:-:S03]  /*3660*/  MOV R4, UR46 ;  /* 0x0000002e00047c02 */ /* 0x000fc60008000f00 */
[----:B------:R-:W-:Y:S01]  /*3670*/  VIADD R0, R0, 0x180 ;  /* 0x0000018000007836 */ /* 0x000fe20000000000 */
[----:B--2---:R-:W-:-:S04]  /*3680*/  SHF.L.U32 R6, R6, 0x1f, RZ ;  /* 0x0000001f06067819 */ /* 0x004fc800000006ff */
[----:B------:R-:W2:Y:S02]  /*3690*/  SYNCS.PHASECHK.TRANS64.TRYWAIT P0, [UR5+0x8], R6 ;  /* 0x00000806ff0075a7 */ /* 0x000ea40008001105 */
[----:B--2---:R-:W-:Y:S05]  /*36a0*/  @P0 BRA `(.L_x_65) ;  /* 0x0000000000080947 */ /* 0x004fea0003800000 */
[----:B------:R-:W2:Y:S02]  /*36b0*/  SYNCS.PHASECHK.TRANS64.TRYWAIT P0, [UR5+0x8], R6 ;  /* 0x00000806ff0075a7 */ /* 0x000ea40008001105 */
[----:B--2---:R-:W-:Y:S05]  /*36c0*/  @!P0 BRA `(.L_x_66) ;  /* 0x0000008000a08947 */ /* 0x004fea0003800000 */
.L_x_65:
[----:B------:R-:W-:Y:S01]  /*36d0*/  PRMT R4, R4, 0x654, R0 ;  /* 0x0000065404047816 */ /* 0x000fe20000000000 */
[----:B------:R-:W-:Y:S01]  /*36e0*/  HFMA2 R0, -RZ, RZ, 0, 5.9604644775390625e-08 ;  /* 0x00000001ff007431 */ /* 0x000fe200000001ff */
[----:B------:R-:W-:Y:S01]  /*36f0*/  UPRMT UR4, UR46, 0x654, UR7 ;  /* 0x000006542e047896 */ /* 0x000fe20008000007 */
[----:B------:R-:W-:Y:S02]  /*3700*/  IMAD.MOV.U32 R8, RZ, RZ, 0xffff ;  /* 0x0000ffffff087424 */ /* 0x000fe400078e00ff */
[----:B--2---:R-:W-:Y:S02]  /*3710*/  IMAD.MOV.U32 R6, RZ, RZ, 0x4 ;  /* 0x00000004ff067424 */ /* 0x004fe400078e00ff */
[----:B------:R-:W-:Y:S01]  /*3720*/  IMAD.SHL.U32 R9, R10, 0x20, RZ ;  /* 0x000000200a097824 */ /* 0x000fe200078e00ff */
[----:B------:R-:W-:Y:S02]  /*3730*/  MOV R5, UR4 ;  /* 0x0000000400057c02 */ /* 0x000fe40008000f00 */
[-C--:B------:R-:W-:Y:S01]  /*3740*/  SHF.L.U32 R8, R8, R10.reuse, RZ ;  /* 0x0000000a08087219 */ /* 0x080fe200000006ff */
[----:B------:R2:W-:Y:S01]  /*3750*/  SYNCS.ARRIVE.TRANS64.RED RZ, [UR4], R6 ;  /* 0x00000006ffff79a7 */ /* 0x0005e20008000404 */
[----:B------:R-:W-:Y:S01]  /*3760*/  SHF.L.U32 R7, R0, R10, RZ ;  /* 0x0000000a00077219 */ /* 0x000fe200000006ff */
[----:B------:R2:W-:Y:S04]  /*3770*/  STS [UR6+0x180], R9 ;  /* 0x00018009ff007988 */ /* 0x0005e80008000806 */
[----:B------:R2:W-:Y:S04]  /*3780*/  STAS [R4.64], R10 ;  /* 0x0000000a04007dbd */ /* 0x0005e8000c0008ff */
[----:B------:R2:W-:Y:S04]  /*3790*/  ATOMS.OR RZ, [UR5+0x14], R8 ;  /* 0x00001408ffff798c */ /* 0x0005e8000b000005 */
[----:B------:R2:W-:Y:S04]  /*37a0*/  ATOMS.OR RZ, [UR5+0x18], R7 ;  /* 0x00001807ffff798c */ /* 0x0005e8000b000005 */
[----:B------:R2:W-:Y:S02]  /*37b0*/  ATOMS.XOR RZ, [UR5+0x10], R0 ;  /* 0x00001000ffff798c */ /* 0x0005e4000b800005 */
.L_x_62:
[----:B-1----:R-:W-:Y:S05]  /*37c0*/  BSYNC B0 ;  /* 0x0000000000007941 */ /* 0x002fea0003800000 */
.L_x_61:
[----:B------:R-:W-:Y:S05]  /*37d0*/  BRA.U UP1, `(.L_x_67) ;  /* 0x00000001016c7547 */ /* 0x000fea000b800000 */
[----:B------:R-:W-:-:S03]  /*37e0*/  UMOV UR4, 0xffffffff ;  /* 0xffffffff00047882 */ /* 0x000fc60000000000 */
[----:B------:R-:W-:Y:S05]  /*37f0*/  BRA.DIV UR4, `(.L_x_68) ;  /* 0x00000082046c7947 */ /* 0x000fea000b800000 */
[----:B------:R-:W-:-:S13]  /*3800*/  ELECT P0, URZ, PT ;  /* 0x0000000000ff782f */ /* 0x000fda0003800000 */
.L_x_214:
[----:B------:R-:W-:Y:S05]  /*3810*/  @!P0 BRA `(.L_x_67) ;  /* 0x00000000005c8947 */ /* 0x000fea0003800000 */
[----:B--2---:R-:W2:Y:S02]  /*3820*/  LDS R4, [UR5+0x10] ;  /* 0x00001005ff047984 */ /* 0x004ea40008000800 */
[----:B--2---:R-:W-:-:S04]  /*3830*/  SHF.L.U32 R4, R4, 0x1f, RZ ;  /* 0x0000001f04047819 */ /* 0x004fc800000006ff */
[----:B------:R-:W2:Y:S02]  /*3840*/  SYNCS.PHASECHK.TRANS64.TRYWAIT P0, [UR5+0x8], R4 ;  /* 0x00000804ff0075a7 */ /* 0x000ea40008001105 */
[----:B--2---:R-:W-:Y:S05]  /*3850*/  @P0 BRA `(.L_x_69) ;  /* 0x0000000000080947 */ /* 0x004fea0003800000 */
[----:B------:R-:W2:Y:S02]  /*3860*/  SYNCS.PHASECHK.TRANS64.TRYWAIT P0, [UR5+0x8], R4 ;  /* 0x00000804ff0075a7 */ /* 0x000ea40008001105 */
[----:B--2---:R-:W-:Y:S05]  /*3870*/  @!P0 BRA `(.L_x_70) ;  /* 0x0000008000708947 */ /* 0x004fea0003800000 */
.L_x_69:
[----:B------:R-:W3:Y:S01]  /*3880*/  LDS R6, [UR6+0x180] ;  /* 0x00018006ff067984 */ /* 0x000ee20008000800 */
[----:B--2---:R-:W-:Y:S02]  /*3890*/  HFMA2 R0, -RZ, RZ, 0, 5.9604644775390625e-08 ;  /* 0x00000001ff007431 */ /* 0x004fe400000001ff */
[----:B------:R-:W-:Y:S01]  /*38a0*/  IMAD.MOV.U32 R4, RZ, RZ, 0xffff ;  /* 0x0000ffffff047424 */ /* 0x000fe200078e00ff */
[----:B------:R-:W-:Y:S01]  /*38b0*/  UPRMT UR4, UR46, 0x654, UR7 ;  /* 0x000006542e047896 */ /* 0x000fe20008000007 */
[----:B---3--:R-:W-:-:S03]  /*38c0*/  IMAD.SHL.U32 R5, R6, 0x20, RZ ;  /* 0x0000002006057824 */ /* 0x008fc600078e00ff */
[-C--:B------:R-:W-:Y:S02]  /*38d0*/  SHF.L.U32 R4, R4, R6.reuse, RZ ;  /* 0x0000000604047219 */ /* 0x080fe400000006ff */
[----:B------:R-:W-:Y:S01]  /*38e0*/  SHF.L.U32 R6, R0, R6, RZ ;  /* 0x0000000600067219 */ /* 0x000fe200000006ff */
[----:B------:R3:W-:Y:S04]  /*38f0*/  STS [UR6+0x180], R5 ;  /* 0x00018005ff007988 */ /* 0x0007e80008000806 */
[----:B------:R3:W-:Y:S04]  /*3900*/  ATOMS.OR RZ, [UR5+0x14], R4 ;  /* 0x00001404ffff798c */ /* 0x0007e8000b000005 */
[----:B------:R3:W-:Y:S01]  /*3910*/  ATOMS.OR RZ, [UR5+0x18], R6 ;  /* 0x00001806ffff798c */ /* 0x0007e2000b000005 */
[----:B------:R-:W-:Y:S03]  /*3920*/  SYNCS.ARRIVE.TRANS64.RED.A1T0 RZ, [UR4], RZ ;  /* 0x000000ffffff79a7 */ /* 0x000fe60008100404 */
[----:B------:R3:W-:Y:S01]  /*3930*/  ATOMS.XOR RZ, [UR5+0x10], R0 ;  /* 0x00001000ffff798c */ /* 0x0007e2000b800005 */
[----:B------:R-:W-:Y:S05]  /*3940*/  BRA `(.L_x_67) ;  /* 0x0000000000107947 */ /* 0x000fea0003800000 */
.L_x_60:
[----:B------:R-:W-:Y:S02]  /*3950*/  MOV R0, 0xffffffff ;  /* 0xffffffff00007802 */ /* 0x000fe40000000f00 */
[----:B------:R-:W-:-:S03]  /*3960*/  MOV R4, 0x3990 ;  /* 0x0000399000047802 */ /* 0x000fc60000000f00 */
[----:B------:R2:W-:Y:S04]  /*3970*/  STS [UR6+0x180], R0 ;  /* 0x00018000ff007988 */ /* 0x0005e80008000806 */
[----:B-12--5:R-:W-:Y:S05]  /*3980*/  CALL.REL.NOINC `($__internal_1_$__cuda_sm10x_tcgen05_guardrail_trap_phase_invalid_during_alloc) ;  /* 0x0000008800f47944 */ /* 0x026fea0003c00000 */
.L_x_67:
[----:B------:R-:W-:Y:S05]  /*3990*/  WARPSYNC.ALL ;  /* 0x0000000000007948 */ /* 0x000fea0003800000 */
[----:B------:R-:W4:Y:S01]  /*39a0*/  S2UR UR4, SR_CgaCtaId ;  /* 0x00000000000479c3 */ /* 0x000f220000008800 */
[----:B------:R-:W-:Y:S01]  /*39b0*/  UMOV UR26, 0x400 ;  /* 0x00000400001a7882 */ /* 0x000fe20000000000 */
[----:B------:R-:W-:-:S06]  /*39c0*/  NOP ;  /* 0x0000000000007918 */ /* 0x000fcc0000000000 */
[----:B------:R-:W-:Y:S06]  /*39d0*/  BAR.ARV 0x6, 0xa0 ;  /* 0x0182800000007b1d */ /* 0x000fec0000002000 */
[----:B------:R-:W1:Y:S01]  /*39e0*/  LDCU UR6, c[0x0][0x38c] ;  /* 0x00007180ff0677ac */ /* 0x000e620008000800 */
[----:B------:R-:W-:Y:S01]  /*39f0*/  LOP3.LUT R3, R3, 0xffff, RZ, 0xc0, !PT ;  /* 0x0000ffff03037812 */ /* 0x000fe200078ec0ff */
[----:B--2---:R-:W-:Y:S01]  /*3a00*/  IMAD.MOV.U32 R9, RZ, RZ, 0x1 ;  /* 0x00000001ff097424 */ /* 0x004fe200078e00ff */
[----:B------:R-:W-:Y:S01]  /*3a10*/  LOP3.LUT R2, R2, 0xffff, RZ, 0xc0, !PT ;  /* 0x0000ffff02027812 */ /* 0x000fe200078ec0ff */
[----:B------:R-:W-:Y:S01]  /*3a20*/  IMAD.MOV.U32 R8, RZ, RZ, RZ ;  /* 0x000000ffff087224 */ /* 0x000fe200078e00ff */
[----:B------:R-:W-:Y:S01]  /*3a30*/  R2UR UR28, R3 ;  /* 0x00000000031c72ca */ /* 0x000fe200000e0000 */
[----:B------:R-:W-:Y:S01]  /*3a40*/  UMOV UR32, URZ ;  /* 0x000000ff00207c82 */ /* 0x000fe20008000000 */
[----:B------:R-:W-:-:S02]  /*3a50*/  R2UR UR42, R2 ;  /* 0x00000000022a72ca */ /* 0x000fc400000e0000 */
[----:B------:R-:W-:Y:S01]  /*3a60*/  CS2R R2, SRZ ;  /* 0x0000000000027805 */ /* 0x000fe2000001ff00 */
[----:B------:R-:W-:Y:S01]  /*3a70*/  UMOV UR23, URZ ;  /* 0x000000ff00177c82 */ /* 0x000fe20008000000 */
[----:B----4-:R-:W-:Y:S01]  /*3a80*/  ULEA UR26, UR4, UR26, 0x18 ;  /* 0x0000001a041a7291 */ /* 0x010fe2000f8ec0ff */
[----:B------:R-:W-:Y:S01]  /*3a90*/  UMOV UR22, URZ ;  /* 0x000000ff00167c82 */ /* 0x000fe20008000000 */
[----:B------:R-:W-:Y:S02]  /*3aa0*/  UISETP.NE.AND UP3, UPT, UR47, URZ, UPT ;  /* 0x000000ff2f00728c */ /* 0x000fe4000bf65270 */
[----:B------:R-:W-:Y:S02]  /*3ab0*/  UIADD3 UR5, UPT, UPT, UR26, 0x8400, URZ ;  /* 0x000084001a057890 */ /* 0x000fe4000fffe0ff */
[----:B------:R-:W-:-:S03]  /*3ac0*/  UIADD3 UR4, UPT, UPT, UR26, 0x18400, URZ ;  /* 0x000184001a047890 */ /* 0x000fc6000fffe0ff */
[----:B---3--:R-:W2:Y:S01]  /*3ad0*/  LDS R0, [UR26+0x180] ;  /* 0x0001801aff007984 */ /* 0x008ea20008000800 */
[----:B-1----:R-:W-:Y:S02]  /*3ae0*/  UIADD3 UR6, UPT, UPT, UR6, 0x1f, URZ ;  /* 0x0000001f06067890 */ /* 0x002fe4000fffe0ff */
[----:B------:R-:W-:Y:S02]  /*3af0*/  USHF.R.U32.HI UR5, URZ, 0x4, UR5 ;  /* 0x00000004ff057899 */ /* 0x000fe40008011605 */
[----:B------:R-:W-:Y:S02]  /*3b00*/  USHF.R.S32.HI UR33, URZ, 0x1f, UR6 ;  /* 0x0000001fff217899 */ /* 0x000fe40008011406 */
[----:B------:R-:W-:Y:S02]  /*3b10*/  USHF.R.U32.HI UR4, URZ, 0x4, UR4 ;  /* 0x00000004ff047899 */ /* 0x000fe40008011604 */
[----:B------:R-:W-:Y:S02]  /*3b20*/  ULEA.HI UR33, UR33, UR6, URZ, 0x5 ;  /* 0x0000000621217291 */ /* 0x000fe4000f8f28ff */
[----:B------:R-:W-:-:S02]  /*3b30*/  ULOP3.LUT UR5, UR5, 0x3fff, URZ, 0xc0, !UPT ;  /* 0x00003fff05057892 */ /* 0x000fc4000f8ec0ff */
[----:B------:R-:W-:Y:S02]  /*3b40*/  USHF.R.S32.HI UR33, URZ, 0x5, UR33 ;  /* 0x00000005ff217899 */ /* 0x000fe40008011421 */
[----:B------:R-:W-:Y:S02]  /*3b50*/  ULOP3.LUT UR30, UR4, 0x3fff, URZ, 0xc0, !UPT ;  /* 0x00003fff041e7892 */ /* 0x000fe4000f8ec0ff */
[----:B------:R-:W-:Y:S01]  /*3b60*/  UISETP.LT.AND UP0, UPT, UR33, 0x1, UPT ;  /* 0x000000012100788c */ /* 0x000fe2000bf01270 */
[----:B------:R-:W-:Y:S01]  /*3b70*/  UMOV UR40, 0x0 ;  /* 0x0000000000287882 */ /* 0x000fe20000000000 */
[----:B------:R-:W-:Y:S01]  /*3b80*/  UMOV UR41, 0x8400910 ;  /* 0x0840091000297882 */ /* 0x000fe20000000000 */
[----:B------:R-:W-:Y:S02]  /*3b90*/  ULOP3.LUT UR29, UR5, 0x10000, URZ, 0xfc, !UPT ;  /* 0x00010000051d7892 */ /* 0x000fe4000f8efcff */
[----:B------:R-:W-:Y:S02]  /*3ba0*/  ULOP3.LUT UR30, UR30, 0x10000, URZ, 0xfc, !UPT ;  /* 0x000100001e1e7892 */ /* 0x000fe4000f8efcff */
[----:B------:R-:W-:Y:S01]  /*3bb0*/  USEL UR43, UR33, 0x1, !UP0 ;  /* 0x00000001212b7887 */ /* 0x000fe2000c000000 */
[----:B------:R-:W-:Y:S01]  /*3bc0*/  UMOV UR38, 0x0 ;  /* 0x0000000000267882 */ /* 0x000fe20000000000 */
[----:B------:R-:W-:Y:S01]  /*3bd0*/  UMOV UR39, 0x8400910 ;  /* 0x0840091000277882 */ /* 0x000fe20000000000 */
[----:B------:R-:W-:Y:S01]  /*3be0*/  UMOV UR36, 0x0 ;  /* 0x0000000000247882 */ /* 0x000fe20000000000 */
[----:B------:R-:W-:Y:S01]  /*3bf0*/  UMOV UR37, 0x8400910 ;  /* 0x0840091000257882 */ /* 0x000fe20000000000 */
[----:B------:R-:W-:Y:S01]  /*3c00*/  UMOV UR34, 0x0 ;  /* 0x0000000000227882 */ /* 0x000fe20000000000 */
[----:B------:R-:W-:Y:S01]  /*3c10*/  UMOV UR35, 0x8400910 ;  /* 0x0840091000237882 */ /* 0x000fe20000000000 */
[----:B--2---:R-:W-:-:S15]  /*3c20*/  R2UR UR44, R0 ;  /* 0x00000000002c72ca */ /* 0x004fde00000e0000 */
.L_x_78:
[C---:B------:R-:W-:Y:S02]  /*3c30*/  LEA R0, R8.reuse, UR26, 0x3 ;  /* 0x0000001a08007c11 */ /* 0x040fe4000f8e18ff */
[----:B------:R-:W-:Y:S02]  /*3c40*/  SHF.L.U32 R4, R3, 0x1f, RZ ;  /* 0x0000001f03047819 */ /* 0x000fe400000006ff */
[----:B------:R-:W-:Y:S02]  /*3c50*/  LEA R5, R8, UR26, 0x4 ;  /* 0x0000001a08057c11 */ /* 0x000fe4000f8e20ff */
[----:B------:R-:W1:Y:S02]  /*3c60*/  SYNCS.PHASECHK.TRANS64.TRYWAIT P0, [R0+URZ+0xd0], R4 ;  /* 0x0000d004000075a7 */ /* 0x000e6400080011ff */
[----:B-1-3--:R-:W-:Y:S05]  /*3c70*/  @!P0 BRA `(.L_x_71) ;  /* 0x0000007c00888947 */ /* 0x00afea0003800000 */
.L_x_215:
[----:B-1----:R-:W1:Y:S01]  /*3c80*/  LDS.128 R4, [R5+0x160] ;  /* 0x0001600005047984 */ /* 0x002e620000000c00 */
[----:B------:R-:W-:Y:S02]  /*3c90*/  VIADD R0, R0, 0xe0 ;  /* 0x000000e000007836 */ /* 0x000fe40000000000 */
[----:B------:R-:W-:Y:S01]  /*3ca0*/  VIADD R8, R8, 0x1 ;  /* 0x0000000108087836 */ /* 0x000fe20000000000 */
[----:B------:R-:W-:Y:S01]  /*3cb0*/  @!PT LDS RZ, [RZ] ;  /* 0x00000000fffff984 */ /* 0x000fe20000000800 */
[----:B------:R-:W-:Y:S01]  /*3cc0*/  @!PT LDS RZ, [RZ] ;  /* 0x00000000fffff984 */ /* 0x000fe20000000800 */
[----:B------:R-:W-:Y:S01]  /*3cd0*/  @!PT LDS RZ, [RZ] ;  /* 0x00000000fffff984 */ /* 0x000fe20000000800 */
[----:B------:R-:W-:Y:S01]  /*3ce0*/  @!PT LDS RZ, [RZ] ;  /* 0x00000000fffff984 */ /* 0x000fe20000000800 */
[----:B------:R2:W-:Y:S06]  /*3cf0*/  MEMBAR.ALL.CTA ;  /* 0x0000000000007992 */ /* 0x0005ec0000008000 */
[----:B--2---:R-:W2:Y:S01]  /*3d00*/  FENCE.VIEW.ASYNC.S ;  /* 0x00000000000073c6 */ /* 0x004ea20000000000 */
[----:B------:R-:W-:-:S04]  /*3d10*/  PRMT R0, RZ, 0x654, R0 ;  /* 0x00000654ff007816 */ /* 0x000fc80000000000 */
[----:B--2---:R2:W-:Y:S01]  /*3d20*/  SYNCS.ARRIVE.TRANS64.RED.A1T0 RZ, [R0+URZ], RZ ;  /* 0x000000ff00ff79a7 */ /* 0x0045e200081004ff */
[----:B-1----:R-:W-:Y:S01]  /*3d30*/  LOP3.LUT P1, RZ, R6, 0x1, RZ, 0xc0, !PT ;  /* 0x0000000106ff7812 */ /* 0x002fe2000782c0ff */
[----:B--2---:R-:W-:-:S12]  /*3d40*/  BRA.U UP3, `(.L_x_72) ;  /* 0x0000000503087547 */ /* 0x004fd8000b800000 */
[----:B------:R-:W1:Y:S01]  /*3d50*/  LDCU UR4, c[0x0][0x38c] ;  /* 0x00007180ff0477ac */ /* 0x000e620008000800 */
[----:B------:R-:W-:Y:S02]  /*3d60*/  PLOP3.LUT P2, PT, PT, PT, PT, 0x80, 0x8 ;  /* 0x000000000008781c */ /* 0x000fe40003f4f070 */
[----:B------:R-:W-:Y:S01]  /*3d70*/  SHF.L.U32 R4, R9, 0x1f, RZ ;  /* 0x0000001f09047819 */ /* 0x000fe200000006ff */
[----:B------:R-:W-:Y:S02]  /*3d80*/  ULEA UR31, UR32, UR26, 0x3 ;  /* 0x0000001a201f7291 */ /* 0x000fe4000f8e18ff */
[----:B------:R-:W-:Y:S02]  /*3d90*/  ULEA UR11, UR32, UR44, 0x7 ;  /* 0x0000002c200b7291 */ /* 0x000fe4000f8e38ff */
[----:B-1----:R-:W-:-:S06]  /*3da0*/  UISETP.GE.AND UP0, UPT, UR4, 0x1, UPT ;  /* 0x000000010400788c */ /* 0x002fcc000bf06270 */
[----:B------:R-:W-:-:S05]  /*3db0*/  PLOP3.LUT P0, PT, PT, PT, UP0, 0x80, 0x8 ;  /* 0x000000000008781c */ /* 0x000fca0003f0f008 */
[----:B------:R-:W-:-:S08]  /*3dc0*/  @UP0 ULEA UR4, UR23, UR26, 0x3 ;  /* 0x0000001a17040291 */ /* 0x000fd0000f8e18ff */
[----:B------:R-:W-:-:S04]  /*3dd0*/  @P0 SHF.L.U32 R0, R2, 0x1f, RZ ;  /* 0x0000001f02000819 */ /* 0x000fc800000006ff */
[----:B------:R1:W2:Y:S01]  /*3de0*/  @P0 SYNCS.PHASECHK.TRANS64.TRYWAIT P2, [UR4], R0 ;  /* 0x00000000ff0005a7 */ /* 0x0002a20008041104 */
[----:B------:R-:W3:Y:S02]  /*3df0*/  SYNCS.PHASECHK.TRANS64.TRYWAIT P0, [UR31+0x110], R4 ;  /* 0x00011004ff0075a7 */ /* 0x000ee4000800111f */
[----:B-123--:R-:W-:Y:S05]  /*3e00*/  @!P0 BRA `(.L_x_73) ;  /* 0x0000007c00388947 */ /* 0x00efea0003800000 */
.L_x_217:
[----:B------:R-:W-:Y:S01]  /*3e10*/  UMOV UR27, UR22 ;  /* 0x00000016001b7c82 */ /* 0x000fe20008000000 */
[----:B------:R-:W-:Y:S05]  /*3e20*/  BRA.U !UP0, `(.L_x_74) ;  /* 0x0000000108c07547 */ /* 0x000fea000b800000 */
[----:B------:R-:W-:Y:S02]  /*3e30*/  UIADD3 UR27, UPT, UPT, UR43, UR22, URZ ;  /* 0x000000162b1b7290 */ /* 0x000fe4000fffe0ff */
[----:B------:R-:W-:Y:S01]  /*3e40*/  UPLOP3.LUT UP2, UPT, UPT, UPT, UPT, 0x40, 0x4 ;  /* 0x000000000004789c */ /* 0x000fe20003f4e870 */
[----:B------:R-:W-:Y:S01]  /*3e50*/  UMOV UR24, UR33 ;  /* 0x0000002100187c82 */ /* 0x000fe20008000000 */
[----:B------:R-:W-:-:S09]  /*3e60*/  UMOV UR10, UR23 ;  /* 0x00000017000a7c82 */ /* 0x000fd20008000000 */
.L_x_77:
[----:B--2---:R-:W-:Y:S01]  /*3e70*/  ULEA UR5, UR10, UR26, 0x3 ;  /* 0x0000001a0a057291 */ /* 0x004fe2000f8e18ff */
[----:B---3--:R-:W-:Y:S11]  /*3e80*/  @P2 BRA `(.L_x_75) ;  /* 0x00000000000c2947 */ /* 0x008ff60003800000 */
[----:B-1----:R-:W-:Y:S04]  /*3e90*/  SHF.L.U32 R4, R2, 0x1f, RZ ;  /* 0x0000001f02047819 */ /* 0x002fe800000006ff */
[----:B------:R-:W1:Y:S02]  /*3ea0*/  SYNCS.PHASECHK.TRANS64.TRYWAIT P0, [UR5], R4 ;  /* 0x00000004ff0075a7 */ /* 0x000e640008001105 */
[----:B-1----:R-:W-:Y:S05]  /*3eb0*/  @!P0 BRA `(.L_x_76) ;  /* 0x0000007c00248947 */ /* 0x002fea0003800000 */
.L_x_75:
[----:B------:R-:W-:Y:S01]  /*3ec0*/  UISETP.NE.AND UP0, UPT, UR24, 0x1, UPT ;  /* 0x000000011800788c */ /* 0x000fe2000bf05270 */
[----:B------:R-:W-:Y:S01]  /*3ed0*/  PLOP3.LUT P2, PT, PT, PT, PT, 0x80, 0x8 ;  /* 0x000000000008781c */ /* 0x000fe20003f4f070 */
[----:B------:R-:W-:Y:S02]  /*3ee0*/  UIADD3 UR4, UPT, UPT, UR10, 0x1, URZ ;  /* 0x000000010a047890 */ /* 0x000fe4000fffe0ff */
[----:B------:R-:W-:Y:S02]  /*3ef0*/  UIADD3 UR25, UPT, UPT, UR5, 0x40, URZ ;  /* 0x0000004005197890 */ /* 0x000fe4000fffe0ff */
[----:B------:R-:W-:Y:S01]  /*3f00*/  UISETP.NE.AND UP1, UPT, UR4, 0x8, UPT ;  /* 0x000000080400788c */ /* 0x000fe2000bf25270 */
[----:B------:R-:W-:Y:S01]  /*3f10*/  PLOP3.LUT P0, PT, PT, PT, UP0, 0x80, 0x8 ;  /* 0x000000000008781c */ /* 0x000fe20003f0f008 */
[----:B------:R-:W-:Y:S02]  /*3f20*/  UIADD3 UR22, UPT, UPT, UR22, 0x1, URZ ;  /* 0x0000000116167890 */ /* 0x000fe4000fffe0ff */
[----:B------:R-:W-:Y:S02]  /*3f30*/  USEL UR6, URZ, 0x1, UP1 ;  /* 0x00000001ff067887 */ /* 0x000fe40008800000 */
[----:B------:R-:W-:Y:S02]  /*3f40*/  USEL UR23, UR4, URZ, UP1 ;  /* 0x000000ff04177287 */ /* 0x000fe40008800000 */
[----:B------:R-:W-:Y:S02]  /*3f50*/  UIADD3 UR24, UPT, UPT, UR24, -0x1, URZ ;  /* 0xffffffff18187890 */ /* 0x000fe4000fffe0ff */
[----:B------:R-:W-:Y:S01]  /*3f60*/  @UP0 ULEA UR4, UR23, UR26, 0x3 ;  /* 0x0000001a17040291 */ /* 0x000fe2000f8e18ff */
[----:B------:R-:W-:Y:S01]  /*3f70*/  LOP3.LUT R2, R2, UR6, RZ, 0x3c, !PT ;  /* 0x0000000602027c12 */ /* 0x000fe2000f8e3cff */
[----:B------:R-:W-:Y:S02]  /*3f80*/  ULEA UR6, UR10, UR30, 0xa ;  /* 0x0000001e0a067291 */ /* 0x000fe4000f8e50ff */
[----:B------:R-:W-:Y:S01]  /*3f90*/  UISETP.NE.AND UP0, UPT, UR22, UR27, UPT ;  /* 0x0000001b1600728c */ /* 0x000fe2000bf05270 */
[----:B-1----:R-:W-:Y:S01]  /*3fa0*/  @P0 SHF.L.U32 R0, R2, 0x1f, RZ ;  /* 0x0000001f02000819 */ /* 0x002fe200000006ff */
[----:B------:R-:W-:Y:S02]  /*3fb0*/  UIADD3 UR20, UPT, UPT, UR6, 0x2, URZ ;  /* 0x0000000206147890 */ /* 0x000fe4000fffe0ff */
[----:B------:R-:W-:Y:S01]  /*3fc0*/  UIADD3 UR16, UPT, UPT, UR6, 0x4, URZ ;  /* 0x0000000406107890 */ /* 0x000fe2000fffe0ff */
[----:B------:R2:W3:Y:S01]  /*3fd0*/  @P0 SYNCS.PHASECHK.TRANS64.TRYWAIT P2, [UR4], R0 ;  /* 0x00000000ff0005a7 */ /* 0x0004e20008041104 */
[----:B------:R-:W-:Y:S02]  /*3fe0*/  ULEA UR4, UR10, UR29, 0x9 ;  /* 0x0000001d0a047291 */ /* 0x000fe4000f8e48ff */
[----:B------:R-:W-:Y:S02]  /*3ff0*/  UIADD3 UR12, UPT, UPT, UR6, 0x6, URZ ;  /* 0x00000006060c7890 */ /* 0x000fe4000fffe0ff */
[----:B------:R-:W-:Y:S02]  /*4000*/  UIADD3 UR18, UPT, UPT, UR4, 0x2, URZ ;  /* 0x0000000204127890 */ /* 0x000fe4000fffe0ff */
[----:B------:R-:W-:Y:S02]  /*4010*/  UIADD3 UR14, UPT, UPT, UR4, 0x4, URZ ;  /* 0x00000004040e7890 */ /* 0x000fe4000fffe0ff */
[----:B------:R-:W-:Y:S01]  /*4020*/  UIADD3 UR8, UPT, UPT, UR4, 0x6, URZ ;  /* 0x0000000604087890 */ /* 0x000fe2000fffe0ff */
[----:B------:R-:W-:Y:S01]  /*4030*/  UMOV UR7, 0x40004040 ;  /* 0x4000404000077882 */ /* 0x000fe20000000000 */
[----:B------:R-:W-:Y:S01]  /*4040*/  UMOV UR5, 0x40004040 ;  /* 0x4000404000057882 */ /* 0x000fe20000000000 */
[----:B------:R-:W-:Y:S01]  /*4050*/  UMOV UR21, 0x40004040 ;  /* 0x4000404000157882 */ /* 0x000fe20000000000 */
[----:B------:R2:W-:Y:S01]  /*4060*/  UTCHMMA.2CTA gdesc[UR4], gdesc[UR6], tmem[UR11], tmem[UR40], idesc[UR41], UP2 ;  /* 0x00ff2806040075ea */ /* 0x0005e2000920000b */
[----:B------:R-:W-:Y:S01]  /*4070*/  UPLOP3.LUT UP2, UPT, UPT, UPT, UPT, 0x80, 0x8 ;  /* 0x000000000008789c */ /* 0x000fe20003f4f070 */
[----:B------:R-:W-:Y:S01]  /*4080*/  UMOV UR19, 0x40004040 ;  /* 0x4000404000137882 */ /* 0x000fe20000000000 */
[----:B------:R-:W-:Y:S01]  /*4090*/  UMOV UR17, 0x40004040 ;  /* 0x4000404000117882 */ /* 0x000fe20000000000 */
[----:B------:R2:W-:Y:S01]  /*40a0*/  UTCHMMA.2CTA gdesc[UR18], gdesc[UR20], tmem[UR11], tmem[UR38], idesc[UR39], UPT ;  /* 0x00ff2614120075ea */ /* 0x0005e2000ba0000b */
[----:B------:R-:W-:Y:S01]  /*40b0*/  UMOV UR15, 0x40004040 ;  /* 0x40004040000f7882 */ /* 0x000fe20000000000 */
[----:B------:R-:W-:Y:S01]  /*40c0*/  UMOV UR13, 0x40004040 ;  /* 0x40004040000d7882 */ /* 0x000fe20000000000 */
[----:B------:R-:W-:Y:S01]  /*40d0*/  UMOV UR9, 0x40004040 ;  /* 0x4000404000097882 */ /* 0x000fe20000000000 */
[----:B------:R2:W-:Y:S01]  /*40e0*/  UTCHMMA.2CTA gdesc[UR14], gdesc[UR16], tmem[UR11], tmem[UR36], idesc[UR37], UPT ;  /* 0x00ff24100e0075ea */ /* 0x0005e2000ba0000b */
[----:B------:R2:W-:Y:S01]  /*40f0*/  UTCHMMA.2CTA gdesc[UR8], gdesc[UR12], tmem[UR11], tmem[UR34], idesc[UR35], UPT ;  /* 0x00ff220c080075ea */ /* 0x0005e2000ba0000b */
[----:B------:R2:W-:Y:S01]  /*4100*/  UTCBAR.2CTA.MULTICAST [UR25], URZ, UR28 ;  /* 0x000000ff190073e9 */ /* 0x0005e2000820081c */
[----:B------:R-:W-:Y:S01]  /*4110*/  UMOV UR10, UR23 ;  /* 0x00000017000a7c82 */ /* 0x000fe20008000000 */
[----:B------:R-:W-:Y:S05]  /*4120*/  BRA.U UP0, `(.L_x_77) ;  /* 0xfffffffd00507547 */ /* 0x000fea000b83ffff */
.L_x_74:
[----:B--2---:R-:W-:Y:S01]  /*4130*/  UIADD3 UR4, UPT, UPT, UR31, 0xf0, URZ ;  /* 0x000000f01f047890 */ /* 0x004fe2000fffe0ff */
[----:B------:R-:W-:-:S08]  /*4140*/  UMOV UR22, UR27 ;  /* 0x0000001b00167c82 */ /* 0x000fd00008000000 */
[----:B------:R2:W-:Y:S01]  /*4150*/  UTCBAR.2CTA.MULTICAST [UR4], URZ, UR42 ;  /* 0x000000ff040073e9 */ /* 0x0005e2000820082a */
[----:B------:R-:W-:Y:S02]  /*4160*/  NOP ;  /* 0x0000000000007918 */ /* 0x000fe40000000000 */
.L_x_72:
[----:B--2---:R-:W-:Y:S01]  /*4170*/  UIADD3 UR4, UPT, UPT, UR32, 0x1, URZ ;  /* 0x0000000120047890 */ /* 0x004fe2000fffe0ff */
[----:B------:R-:W-:-:S03]  /*4180*/  ISETP.NE.AND P0, PT, R8, 0x2, PT ;  /* 0x000000020800780c */ /* 0x000fc60003f05270 */
[----:B------:R-:W-:Y:S01]  /*4190*/  UISETP.NE.AND UP0, UPT, UR4, 0x4, UPT ;  /* 0x000000040400788c */ /* 0x000fe2000bf05270 */
[----:B-1----:R-:W-:Y:S02]  /*41a0*/  SEL R0, RZ, 0x1, P0 ;  /* 0x00000001ff007807 */ /* 0x002fe40000000000 */
[----:B------:R-:W-:Y:S01]  /*41b0*/  SEL R8, R8, RZ, P0 ;  /* 0x000000ff08087207 */ /* 0x000fe20000000000 */
[----:B------:R-:W-:Y:S01]  /*41c0*/  USEL UR5, URZ, 0x1, UP0 ;  /* 0x00000001ff057887 */ /* 0x000fe20008000000 */
[----:B------:R-:W-:Y:S01]  /*41d0*/  LOP3.LUT R3, R3, R0, RZ, 0x3c, !PT ;  /* 0x0000000003037212 */ /* 0x000fe200078e3cff */
[----:B------:R-:W-:-:S04]  /*41e0*/  USEL UR32, UR4, URZ, UP0 ;  /* 0x000000ff04207287 */ /* 0x000fc80008000000 */
[----:B------:R-:W-:Y:S01]  /*41f0*/  LOP3.LUT R9, R9, UR5, RZ, 0x3c, !PT ;  /* 0x0000000509097c12 */ /* 0x000fe2000f8e3cff */
[----:B------:R-:W-:Y:S07]  /*4200*/  @P1 BRA `(.L_x_78) ;  /* 0xfffffff800881947 */ /* 0x000fee000383ffff */
[----:B------:R-:W1:Y:S01]  /*4210*/  S2UR UR8, SR_CgaCtaId ;  /* 0x00000000000879c3 */ /* 0x000e620000008800 */
[----:B------:R-:W-:Y:S01]  /*4220*/  ELECT P0, URZ, PT ;  /* 0x0000000000ff782f */ /* 0x000fe20003800000 */
[----:B------:R-:W-:Y:S01]  /*4230*/  HFMA2 R0, -RZ, RZ, 0, 5.9604644775390625e-08 ;  /* 0x00000001ff007431 */ /* 0x000fe200000001ff */
[----:B------:R-:W-:-:S05]  /*4240*/  UMOV UR4, 0x40 ;  /* 0x0000004000047882 */ /* 0x000fca0000000000 */
[----:B------:R-:W-:Y:S01]  /*4250*/  UVIRTCOUNT.DEALLOC.SMPOOL 0x80 ;  /* 0x000000800000784c */ /* 0x000fe20000000000 */
[----:B------:R-:W-:Y:S02]  /*4260*/  UISETP.NE.AND UP1, UPT, UR47, URZ, UPT ;  /* 0x000000ff2f00728c */ /* 0x000fe4000bf25270 */
[----:B-1----:R-:W-:-:S09]  /*4270*/  ULEA UR8, UR8, UR4, 0x18 ;  /* 0x0000000408087291 */ /* 0x002fd2000f8ec0ff */
[----:B------:R1:W-:Y:S01]  /*4280*/  @P0 STS.U8 [UR8+0x1c], R0 ;  /* 0x00001c00ff000988 */ /* 0x0003e20008000008 */
[----:B------:R-:W-:Y:S05]  /*4290*/  BRA.U UP1, `(.L_x_79) ;  /* 0x0000000101a07547 */ /* 0x000fea000b800000 */
[----:B------:R-:W-:Y:S01]  /*42a0*/  UIADD3 UR7, UPT, UPT, UR26, 0x110, URZ ;  /* 0x000001101a077890 */ /* 0x000fe2000fffe0ff */
[----:B------:R-:W-:-:S03]  /*42b0*/  SHF.L.U32 R2, R9, 0x1f, RZ ;  /* 0x0000001f09027819 */ /* 0x000fc600000006ff */
[----:B------:R-:W-:-:S09]  /*42c0*/  ULEA UR4, UR32, UR7, 0x3 ;  /* 0x0000000720047291 */ /* 0x000fd2000f8e18ff */
[----:B------:R-:W2:Y:S02]  /*42d0*/  SYNCS.PHASECHK.TRANS64.TRYWAIT P0, [UR4], R2 ;  /* 0x00000002ff0075a7 */ /* 0x000ea40008001104 */
[----:B--2---:R-:W-:Y:S05]  /*42e0*/  @!P0 BRA `(.L_x_80) ;  /* 0x0000007800308947 */ /* 0x004fea0003800000 */
.L_x_220:
        /* <DEDUP_REMOVED lines=9> */
.L_x_222:
        /* <DEDUP_REMOVED lines=9> */
.L_x_224:
[----:B------:R-:W-:-:S04]  /*4410*/  UIADD3 UR4, UPT, UPT, UR4, 0x1, URZ ;  /* 0x0000000104047890 */ /* 0x000fc8000fffe0ff */
[----:B------:R-:W-:-:S04]  /*4420*/  UISETP.NE.AND UP0, UPT, UR4, 0x4, UPT ;  /* 0x000000040400788c */ /* 0x000fc8000bf05270 */
[----:B------:R-:W-:Y:S02]  /*4430*/  USEL UR5, URZ, 0x1, UP0 ;  /* 0x00000001ff057887 */ /* 0x000fe40008000000 */
[----:B------:R-:W-:-:S04]  /*4440*/  USEL UR4, UR4, URZ, UP0 ;  /* 0x000000ff04047287 */ /* 0x000fc80008000000 */
[----:B------:R-:W-:Y:S01]  /*4450*/  ULEA UR4, UR4, UR7, 0x3 ;  /* 0x0000000704047291 */ /* 0x000fe2000f8e18ff */
[----:B------:R-:W-:-:S04]  /*4460*/  LOP3.LUT R2, R2, UR5, RZ, 0x3c, !PT ;  /* 0x0000000502027c12 */ /* 0x000fc8000f8e3cff */
[----:B------:R-:W-:Y:S01]  /*4470*/  SHF.L.U32 R2, R2, 0x1f, RZ ;  /* 0x0000001f02027819 */ /* 0x000fe200000006ff */
[----:B-1----:R-:W-:-:S04]  /*4480*/  IMAD.U32 R0, RZ, RZ, UR4 ;  /* 0x00000004ff007e24 */ /* 0x002fc8000f8e00ff */
[----:B------:R1:W2:Y:S03]  /*4490*/  SYNCS.PHASECHK.TRANS64.TRYWAIT P0, [R0+URZ], R2 ;  /* 0x00000002000075a7 */ /* 0x0002a600080011ff */
[----:B--2---:R-:W-:Y:S05]  /*44a0*/  @!P0 NANOSLEEP.SYNCS 0x989680 ;  /* 0x009896800000895d */ /* 0x004fea0003900000 */
[----:B------:R-:W2:Y:S02]  /*44b0*/  @!P0 SYNCS.PHASECHK.TRANS64 P0, [R0+URZ], R2 ;  /* 0x00000002000085a7 */ /* 0x000ea400080010ff */
[----:B--2---:R-:W-:Y:S05]  /*44c0*/  @P0 BRA `(.L_x_83) ;  /* 0x0000000000200947 */ /* 0x004fea0003800000 */
.L_x_84:
[----:B--2---:R2:W4:Y:S02]  /*44d0*/  SYNCS.PHASECHK.TRANS64.TRYWAIT P0, [R0+URZ], R2 ;  /* 0x00000002000075a7 */ /* 0x00452400080011ff */
[----:B----4-:R-:W-:Y:S05]  /*44e0*/  @!P0 NANOSLEEP.SYNCS 0x989680 ;  /* 0x009896800000895d */ /* 0x010fea0003900000 */
[----:B------:R-:W4:Y:S02]  /*44f0*/  @!P0 SYNCS.PHASECHK.TRANS64 P0, [R0+URZ], R2 ;  /* 0x00000002000085a7 */ /* 0x000f2400080010ff */
[----:B----4-:R-:W-:Y:S05]  /*4500*/  @!P0 BRA `(.L_x_84) ;  /* 0xfffffffc00f08947 */ /* 0x010fea000383ffff */
[----:B------:R-:W-:Y:S05]  /*4510*/  BRA `(.L_x_83) ;  /* 0x00000000000c7947 */ /* 0x000fea0003800000 */
.L_x_79:
[----:B------:R-:W-:-:S04]  /*4520*/  UIADD3 UR4, UPT, UPT, UR26, 0x150, URZ ;  /* 0x000001501a047890 */ /* 0x000fc8000fffe0ff */
[----:B------:R-:W-:-:S09]  /*4530*/  UPRMT UR4, UR46, 0x654, UR4 ;  /* 0x000006542e047896 */ /* 0x000fd20008000004 */
[----:B------:R-:W-:Y:S03]  /*4540*/  SYNCS.ARRIVE.TRANS64.RED.A1T0 RZ, [UR4], RZ ;  /* 0x000000ffffff79a7 */ /* 0x000fe60008100404 */
.L_x_83:
[----:B-12---:R-:W-:Y:S01]  /*4550*/  SHF.L.U32 R2, RZ, 0x1f, RZ ;  /* 0x0000001fff027819 */ /* 0x006fe200000006ff */
[----:B------:R-:W-:Y:S01]  /*4560*/  UIADD3 UR4, UPT, UPT, UR26, 0x150, URZ ;  /* 0x000001501a047890 */ /* 0x000fe2000fffe0ff */
[----:B------:R-:W-:Y:S02]  /*4570*/  PLOP3.LUT P0, PT, PT, PT, UP1, 0x80, 0x8 ;  /* 0x000000000008781c */ /* 0x000fe40003f0f018 */
[----:B------:R-:W1:Y:S02]  /*4580*/  SYNCS.PHASECHK.TRANS64.TRYWAIT P1, [UR26+0x150], R2 ;  /* 0x00015002ff0075a7 */ /* 0x000e64000802111a */
[----:B-1----:R-:W-:Y:S09]  /*4590*/  @!P1 BRA `(.L_x_85) ;  /* 0x0000007400cc9947 */ /* 0x002ff20003800000 */
.L_x_226:
[----:B------:R-:W-:Y:S01]  /*45a0*/  @!UP1 UPRMT UR4, UR46, 0x654, UR4 ;  /* 0x000006542e049896 */ /* 0x000fe20008000004 */
[----:B------:R-:W-:Y:S01]  /*45b0*/  UMOV UR5, 0xffff ;  /* 0x0000ffff00057882 */ /* 0x000fe20000000000 */
[----:B------:R-:W-:-:S07]  /*45c0*/  UMOV UR6, 0x1 ;  /* 0x0000000100067882 */ /* 0x000fce0000000000 */
[----:B------:R-:W-:Y:S01]  /*45d0*/  @!P0 SYNCS.ARRIVE.TRANS64.RED.A1T0 RZ, [UR4], RZ ;  /* 0x000000ffffff89a7 */ /* 0x000fe20008100404 */
[----:B------:R-:W-:Y:S01]  /*45e0*/  NOP ;  /* 0x0000000000007918 */ /* 0x000fe20000000000 */
[----:B-1----:R-:W1:Y:S01]  /*45f0*/  LDS R0, [UR8+0x14] ;  /* 0x00001408ff007984 */ /* 0x002e620008000800 */
[----:B------:R-:W-:-:S04]  /*4600*/  ULOP3.LUT UR4, UR44, 0xffff, URZ, 0xc0, !UPT ;  /* 0x0000ffff2c047892 */ /* 0x000fc8000f8ec0ff */
[----:B------:R-:W-:-:S04]  /*4610*/  USHF.R.U32.HI UR4, URZ, 0x5, UR4 ;  /* 0x00000005ff047899 */ /* 0x000fc80008011604 */
[----:B------:R-:W-:Y:S02]  /*4620*/  USHF.L.U32 UR5, UR5, UR4, URZ ;  /* 0x0000000405057299 */ /* 0x000fe400080006ff */
[----:B------:R-:W-:-:S04]  /*4630*/  USHF.L.U32 UR4, UR6, UR4, URZ ;  /* 0x0000000406047299 */ /* 0x000fc800080006ff */
[----:B-1----:R-:W-:-:S04]  /*4640*/  LOP3.LUT R0, R0, UR5, RZ, 0xc0, !PT ;  /* 0x0000000500007c12 */ /* 0x002fc8000f8ec0ff */
[----:B------:R-:W-:-:S13]  /*4650*/  ISETP.NE.AND P0, PT, R0, UR5, PT ;  /* 0x0000000500007c0c */ /* 0x000fda000bf05270 */
[----:B------:R-:W-:Y:S05]  /*4660*/  @P0 BRA `(.L_x_86) ;  /* 0x0000000000580947 */ /* 0x000fea0003800000 */
[----:B------:R-:W1:Y:S02]  /*4670*/  LDS R0, [UR8+0x18] ;  /* 0x00001808ff007984 */ /* 0x000e640008000800 */
[----:B-1----:R-:W-:-:S04]  /*4680*/  LOP3.LUT R0, R0, UR4, RZ, 0xc0, !PT ;  /* 0x0000000400007c12 */ /* 0x002fc8000f8ec0ff */
[----:B------:R-:W-:-:S13]  /*4690*/  ISETP.NE.AND P0, PT, R0, UR4, PT ;  /* 0x0000000400007c0c */ /* 0x000fda000bf05270 */
[----:B------:R-:W-:Y:S05]  /*46a0*/  @P0 BRA `(.L_x_87) ;  /* 0x00000000003c0947 */ /* 0x000fea0003800000 */
[----:B------:R-:W1:Y:S01]  /*46b0*/  S2R R2, SR_LANEID ;  /* 0x0000000000027919 */ /* 0x000e620000000000 */
[----:B------:R-:W-:-:S06]  /*46c0*/  ULOP3.LUT UR5, URZ, UR5, URZ, 0x33, !UPT ;  /* 0x00000005ff057292 */ /* 0x000fcc000f8e33ff */
[----:B------:R-:W-:-:S04]  /*46d0*/  IMAD.U32 R0, RZ, RZ, UR5 ;  /* 0x00000005ff007e24 */ /* 0x000fc8000f8e00ff */
[----:B------:R2:W4:Y:S02]  /*46e0*/  REDUX UR7, R0 ;  /* 0x00000000000773c4 */ /* 0x0005240000000000 */
[----:B------:R1:W-:Y:S01]  /*46f0*/  UTCATOMSWS.AND URZ, UR5 ;  /* 0x0000000500ff79e3 */ /* 0x0003e20008000000 */
[----:B--2---:R-:W-:Y:S01]  /*4700*/  LOP3.LUT R0, RZ, UR4, RZ, 0x33, !PT ;  /* 0x00000004ff007c12 */ /* 0x004fe2000f8e33ff */
[----:B------:R-:W-:Y:S02]  /*4710*/  VOTEU.ANY UR4, UPT, PT ;  /* 0x0000000000047886 */ /* 0x000fe400038e0100 */
[----:B------:R-:W-:Y:S02]  /*4720*/  UFLO.U32 UR4, UR4 ;  /* 0x00000004000472bd */ /* 0x000fe400080e0000 */
[----:B------:R-:W2:Y:S04]  /*4730*/  REDUX UR6, R0 ;  /* 0x00000000000673c4 */ /* 0x000ea80000000000 */
[----:B-1----:R-:W-:-:S02]  /*4740*/  ISETP.EQ.U32.AND P0, PT, R2, UR4, PT ;  /* 0x0000000402007c0c */ /* 0x002fc4000bf02070 */
[----:B----4-:R-:W-:-:S11]  /*4750*/  MOV R2, UR7 ;  /* 0x0000000700027c02 */ /* 0x010fd60008000f00 */
[----:B------:R1:W-:Y:S01]  /*4760*/  @P0 ATOMS.AND RZ, [UR8+0x14], R2 ;  /* 0x00001402ffff098c */ /* 0x0003e2000a800008 */
[----:B--2---:R-:W-:-:S05]  /*4770*/  IMAD.U32 R0, RZ, RZ, UR6 ;  /* 0x00000006ff007e24 */ /* 0x004fca000f8e00ff */
[----:B------:R1:W-:Y:S01]  /*4780*/  @P0 ATOMS.AND RZ, [UR8+0x18], R0 ;  /* 0x00001800ffff098c */ /* 0x0003e2000a800008 */
[----:B------:R-:W-:Y:S05]  /*4790*/  BRA `(.L_x_88) ;  /* 0x0000000000147947 */ /* 0x000fea0003800000 */
.L_x_87:
[----:B------:R-:W-:Y:S02]  /*47a0*/  MOV R2, 0x47c0 ;  /* 0x000047c000027802 */ /* 0x000fe40000000f00 */
[----:B---3-5:R-:W-:Y:S05]  /*47b0*/  CALL.REL.NOINC `($__internal_0_$__cuda_sm10x_tcgen05_guardrail_trap_col_being_dealloced_not_returned_by_alloc) ;  /* 0x0000007c005c7944 */ /* 0x028fea0003c00000 */
[----:B------:R-:W-:Y:S05]  /*47c0*/  BRA `(.L_x_88) ;  /* 0x0000000000087947 */ /* 0x000fea0003800000 */
.L_x_86:
[----:B------:R-:W-:Y:S02]  /*47d0*/  MOV R2, 0x47f0 ;  /* 0x000047f000027802 */ /* 0x000fe40000000f00 */
[----:B---3-5:R-:W-:Y:S05]  /*47e0*/  CALL.REL.NOINC `($__internal_2_$__cuda_sm10x_tcgen05_guardrail_trap_unallocated_columns_being_dealloced) ;  /* 0x0000007c00687944 */ /* 0x028fea0003c00000 */
.L_x_88:
[----:B------:R-:W-:Y:S01]  /*47f0*/  NOP ;  /* 0x0000000000007918 */ /* 0x000fe20000000000 */
[----:B------:R-:W-:Y:S05]  /*4800*/  EXIT ;  /* 0x000000000000794d */ /* 0x000fea0003800000 */
.L_x_59:
[----:B------:R-:W-:-:S09]  /*4810*/  UISETP.NE.OR UP0, UPT, UR22, 0x3, !UP4 ;  /* 0x000000031600788c */ /* 0x000fd2000e705670 */
[----:B------:R-:W-:Y:S05]  /*4820*/  BRA.U UP0, `(.L_x_89) ;  /* 0x0000001900987547 */ /* 0x000fea000b800000 */
[----:B------:R-:W2:Y:S01]  /*4830*/  S2UR UR10, SR_CgaCtaId ;  /* 0x00000000000a79c3 */ /* 0x000ea20000008800 */
[----:B------:R-:W3:Y:S01]  /*4840*/  LDCU UR46, c[0x0][0x370] ;  /* 0x00006e00ff2e77ac */ /* 0x000ee20008000800 */
[----:B------:R-:W-:Y:S01]  /*4850*/  HFMA2 R14, -RZ, RZ, 0, 0 ;  /* 0x00000000ff0e7431 */ /* 0x000fe200000001ff */
[----:B------:R-:W-:Y:S01]  /*4860*/  MOV R13, RZ ;  /* 0x000000ff000d7202 */ /* 0x000fe20000000f00 */
[----:B------:R-:W-:Y:S01]  /*4870*/  HFMA2 R7, -RZ, RZ, 0, 0.0078125 ;  /* 0x00002000ff077431 */ /* 0x000fe200000001ff */
[----:B------:R-:W3:Y:S03]  /*4880*/  LDCU.128 UR56, c[0x0][0xb10] ;  /* 0x00016200ff3877ac */ /* 0x000ee60008000c00 */
[----:B------:R-:W4:Y:S01]  /*4890*/  LDC.64 R16, c[0x0][0x348] ;  /* 0x0000d200ff107b82 */ /* 0x000f220000000a00 */
[----:B------:R-:W1:Y:S01]  /*48a0*/  LDCU UR39, c[0x0][0x374] ;  /* 0x00006e80ff2777ac */ /* 0x000e620008000800 */
[----:B------:R-:W2:Y:S06]  /*48b0*/  LDCU UR15, c[0x0][0xb0c] ;  /* 0x00016180ff0f77ac */ /* 0x000eac0008000800 */
[----:B------:R-:W4:Y:S01]  /*48c0*/  LDC.64 R2, c[0x0][0x888] ;  /* 0x00022200ff027b82 */ /* 0x000f220000000a00 */
[----:B------:R-:W4:Y:S01]  /*48d0*/  LDCU UR55, c[0x0][0xb20] ;  /* 0x00016400ff3777ac */ /* 0x000f220008000800 */
[----:B------:R-:W4:Y:S06]  /*48e0*/  LDCU UR4, c[0x0][0xb30] ;  /* 0x00016600ff0477ac */ /* 0x000f2c0008000800 */
[----:B------:R-:W4:Y:S01]  /*48f0*/  LDC.64 R4, c[0x0][0x890] ;  /* 0x00022400ff047b82 */ /* 0x000f220000000a00 */
[----:B------:R-:W-:Y:S01]  /*4900*/  UMOV UR21, 0x400 ;  /* 0x0000040000157882 */ /* 0x000fe20000000000 */
[----:B---3--:R-:W-:-:S02]  /*4910*/  UIMAD.WIDE.U32 UR6, UR46, UR56, URZ ;  /* 0x000000382e0672a5 */ /* 0x008fc4000f8e00ff */
[----:B-1----:R-:W-:Y:S02]  /*4920*/  UIMAD.WIDE.U32 UR8, UR39, UR59, URZ ;  /* 0x0000003b270872a5 */ /* 0x002fe4000f8e00ff */
[----:B--2---:R-:W-:Y:S02]  /*4930*/  ULEA UR21, UR10, UR21, 0x18 ;  /* 0x000000150a157291 */ /* 0x004fe4000f8ec0ff */
[----:B------:R-:W-:Y:S02]  /*4940*/  UPLOP3.LUT UP1, UPT, UPT, UPT, UPT, 0x40, 0x4 ;  /* 0x000000000004789c */ /* 0x000fe40003f2e870 */
[----:B------:R-:W-:Y:S02]  /*4950*/  UIADD3 UR49, UPT, UPT, UR21, 0x80, URZ ;  /* 0x0000008015317890 */ /* 0x000fe4000fffe0ff */
[----:B------:R-:W-:Y:S02]  /*4960*/  UIADD3 UR41, UPT, UPT, UR21, 0x88, URZ ;  /* 0x0000008815297890 */ /* 0x000fe4000fffe0ff */
[----:B------:R-:W-:-:S02]  /*4970*/  UIADD3 UR33, UPT, UPT, UR21, 0x90, URZ ;  /* 0x0000009015217890 */ /* 0x000fc4000fffe0ff */
[----:B------:R-:W-:Y:S01]  /*4980*/  UIADD3 UR25, UPT, UPT, UR21, 0x98, URZ ;  /* 0x0000009815197890 */ /* 0x000fe2000fffe0ff */
[----:B------:R-:W-:Y:S01]  /*4990*/  UMOV UR6, UR7 ;  /* 0x0000000700067c82 */ /* 0x000fe20008000000 */
[----:B------:R-:W-:Y:S01]  /*49a0*/  UMOV UR5, UR9 ;  /* 0x0000000900057c82 */ /* 0x000fe20008000000 */
[----:B------:R-:W-:Y:S02]  /*49b0*/  UISETP.GE.AND UP0, UPT, UR45, 0x1, UPT ;  /* 0x000000012d00788c */ /* 0x000fe4000bf06270 */
[----:B------:R-:W-:Y:S01]  /*49c0*/  UISETP.NE.AND UP4, UPT, UR45, 0x1, UPT ;  /* 0x000000012d00788c */ /* 0x000fe2000bf85270 */
[----:B------:R-:W1:Y:S01]  /*49d0*/  LDCU.64 UR22, c[0x0][0xb28] ;  /* 0x00016500ff1677ac */ /* 0x000e620008000a00 */
[----:B------:R-:W-:Y:S02]  /*49e0*/  UISETP.NE.AND UP6, UPT, UR15, 0x1, UPT ;  /* 0x000000010f00788c */ /* 0x000fe4000bfc5270 */
[----:B------:R-:W-:Y:S02]  /*49f0*/  UISETP.NE.AND UP5, UPT, UR58, 0x1, UPT ;  /* 0x000000013a00788c */ /* 0x000fe4000bfa5270 */
[----:B------:R-:W-:-:S02]  /*4a00*/  USHF.R.U32.HI UR53, URZ, UR57, UR6 ;  /* 0x00000039ff357299 */ /* 0x000fc40008011606 */
[----:B------:R-:W-:Y:S02]  /*4a10*/  UPRMT UR37, UR10, 0x654, UR49 ;  /* 0x000006540a257896 */ /* 0x000fe40008000031 */
[----:B------:R-:W-:Y:S02]  /*4a20*/  UPRMT UR31, UR10, 0x654, UR41 ;  /* 0x000006540a1f7896 */ /* 0x000fe40008000029 */
[----:B------:R-:W-:Y:S02]  /*4a30*/  UPRMT UR30, UR10, 0x654, UR33 ;  /* 0x000006540a1e7896 */ /* 0x000fe40008000021 */
[----:B------:R-:W-:Y:S02]  /*4a40*/  UPRMT UR29, UR10, 0x654, UR25 ;  /* 0x000006540a1d7896 */ /* 0x000fe40008000019 */
[----:B----4-:R-:W-:Y:S02]  /*4a50*/  USHF.R.U32.HI UR47, URZ, UR55, UR5 ;  /* 0x00000037ff2f7299 */ /* 0x010fe40008011605 */
[----:B------:R-:W-:-:S11]  /*4a60*/  UISETP.NE.AND UP3, UPT, UR4, 0x1, UPT ;  /* 0x000000010400788c */ /* 0x000fd6000bf65270 */
.L_x_104:
[C---:B------:R-:W-:Y:S02]  /*4a70*/  LEA R12, R14.reuse, UR21, 0x3 ;  /* 0x000000150e0c7c11 */ /* 0x040fe4000f8e18ff */
[----:B------:R-:W-:Y:S02]  /*4a80*/  SHF.L.U32 R0, R13, 0x1f, RZ ;  /* 0x0000001f0d007819 */ /* 0x000fe400000006ff */
[----:B------:R-:W-:Y:S02]  /*4a90*/  LEA R8, R14, UR21, 0x4 ;  /* 0x000000150e087c11 */ /* 0x000fe4000f8e20ff */
[----:B------:R-:W2:Y:S02]  /*4aa0*/  SYNCS.PHASECHK.TRANS64.TRYWAIT P0, [R12+URZ+0xd0], R0 ;  /* 0x0000d0000c0075a7 */ /* 0x000ea400080011ff */
[----:B--23--:R-:W-:Y:S05]  /*4ab0*/  @!P0 BRA `(.L_x_90) ;  /* 0x00000070009c8947 */ /* 0x00cfea0003800000 */
.L_x_227:
[----:B------:R-:W3:Y:S01]  /*4ac0*/  LDS.128 R8, [R8+0x160] ;  /* 0x0001600008087984 */ /* 0x000ee20000000c00 */
[----:B------:R-:W-:Y:S01]  /*4ad0*/  UISETP.GE.AND UP0, UPT, UR45, 0x1, UPT ;  /* 0x000000012d00788c */ /* 0x000fe2000bf06270 */
[----:B------:R-:W-:Y:S01]  /*4ae0*/  @!PT LDS RZ, [RZ] ;  /* 0x00000000fffff984 */ /* 0x000fe20000000800 */
[----:B------:R-:W-:Y:S01]  /*4af0*/  @!PT LDS RZ, [RZ] ;  /* 0x00000000fffff984 */ /* 0x000fe20000000800 */
[----:B------:R-:W-:Y:S01]  /*4b00*/  @!PT LDS RZ, [RZ] ;  /* 0x00000000fffff984 */ /* 0x000fe20000000800 */
[----:B------:R-:W-:Y:S01]  /*4b10*/  @!PT LDS RZ, [RZ] ;  /* 0x00000000fffff984 */ /* 0x000fe20000000800 */
[----:B------:R4:W-:Y:S06]  /*4b20*/  MEMBAR.ALL.CTA ;  /* 0x0000000000007992 */ /* 0x0009ec0000008000 */
[----:B----4-:R-:W4:Y:S01]  /*4b30*/  FENCE.VIEW.ASYNC.S ;  /* 0x00000000000073c6 */ /* 0x010f220000000000 */
[----:B---3--:R-:W-:Y:S11]  /*4b40*/  LOP3.LUT P0, RZ, R10, 0x1, RZ, 0xc0, !PT ;  /* 0x000000010aff7812 */ /* 0x008ff6000780c0ff */
[----:B------:R-:W-:Y:S02]  /*4b50*/  @!UPT UIADD3 URZ, UPT, UPT, URZ, URZ, URZ ;  /* 0x000000fffffff290 */ /* 0x000fe4000fffe0ff */
[----:B----4-:R-:W-:Y:S01]  /*4b60*/  VOTEU.ANY UP2, P0 ;  /* 0x0000000000ff7886 */ /* 0x010fe20000040100 */
[----:B------:R-:W-:Y:S11]  /*4b70*/  PLOP3.LUT P0, PT, PT, PT, UP2, 0x80, 0x8 ;  /* 0x000000000008781c */ /* 0x000ff60003f0f028 */
[----:B------:R-:W-:Y:S02]  /*4b80*/  @!UPT UIADD3 URZ, UPT, UPT, URZ, URZ, URZ ;  /* 0x000000fffffff290 */ /* 0x000fe4000fffe0ff */
[----:B--2---:R-:W-:Y:S02]  /*4b90*/  @P0 SHF.R.U32.HI R0, RZ, 0x10, R9 ;  /* 0x00000010ff000819 */ /* 0x004fe40000011609 */
[----:B------:R-:W-:Y:S02]  /*4ba0*/  @P0 MOV R6, R8 ;  /* 0x0000000800060202 */ /* 0x000fe40000000f00 */
[----:B------:R-:W-:Y:S01]  /*4bb0*/  @P0 R2UR UR4, R0 ;  /* 0x00000000000402ca */ /* 0x000fe200000e0000 */
[----:B------:R-:W-:Y:S01]  /*4bc0*/  VIADD R0, R12, 0xe0 ;  /* 0x000000e00c007836 */ /* 0x000fe20000000000 */
[----:B------:R-:W-:Y:S02]  /*4bd0*/  @P0 LOP3.LUT R8, R9, 0xffff, RZ, 0xc0, !PT ;  /* 0x0000ffff09080812 */ /* 0x000fe400078ec0ff */
[----:B------:R-:W-:Y:S02]  /*4be0*/  @P0 R2UR UR6, R6 ;  /* 0x00000000060602ca */ /* 0x000fe400000e0000 */
[----:B------:R-:W-:Y:S02]  /*4bf0*/  PRMT R0, RZ, 0x654, R0 ;  /* 0x00000654ff007816 */ /* 0x000fe40000000000 */
[----:B------:R-:W-:Y:S02]  /*4c00*/  @P0 R2UR UR5, R8 ;  /* 0x00000000080502ca */ /* 0x000fe400000e0000 */
[----:B------:R2:W-:Y:S03]  /*4c10*/  SYNCS.ARRIVE.TRANS64.RED.A1T0 RZ, [R0+URZ], RZ ;  /* 0x000000ff00ff79a7 */ /* 0x0005e600081004ff */
[----:B------:R-:W-:Y:S04]  /*4c20*/  @UP2 UMOV UR38, UR4 ;  /* 0x0000000400262c82 */ /* 0x000fe80008000000 */
[----:B------:R-:W-:Y:S04]  /*4c30*/  @UP2 UMOV UR14, UR6 ;  /* 0x00000006000e2c82 */ /* 0x000fe80008000000 */
[----:B------:R-:W-:Y:S01]  /*4c40*/  @UP2 UMOV UR13, UR5 ;  /* 0x00000005000d2c82 */ /* 0x000fe20008000000 */
[----:B------:R-:W-:Y:S05]  /*4c50*/  BRA.U !UP0, `(.L_x_91) ;  /* 0x0000000108a47547 */ /* 0x000fea000b800000 */
[----:B------:R-:W-:Y:S02]  /*4c60*/  UIMAD.WIDE.U32 UR16, UR13, UR59, URZ ;  /* 0x0000003b0d1072a5 */ /* 0x000fe4000f8e00ff */
[----:B------:R-:W-:Y:S02]  /*4c70*/  UIMAD.WIDE.U32 UR18, UR14, UR56, URZ ;  /* 0x000000380e1272a5 */ /* 0x000fe4000f8e00ff */
[----:B------:R-:W-:Y:S02]  /*4c80*/  USEL UR4, UR39, UR47, !UP5 ;  /* 0x0000002f27047287 */ /* 0x000fe4000e800000 */
[----:B------:R-:W-:Y:S02]  /*4c90*/  USEL UR7, UR46, UR53, !UP6 ;  /* 0x000000352e077287 */ /* 0x000fe4000f000000 */
[----:B-1----:R-:W-:Y:S02]  /*4ca0*/  UIMAD.WIDE.U32 UR8, UR4, UR22, URZ ;  /* 0x00000016040872a5 */ /* 0x002fe4000f8e00ff */
[----:B------:R-:W-:Y:S01]  /*4cb0*/  UIMAD.WIDE.U32 UR10, UR7, UR22, URZ ;  /* 0x00000016070a72a5 */ /* 0x000fe2000f8e00ff */
[----:B------:R-:W-:Y:S02]  /*4cc0*/  UMOV UR5, UR17 ;  /* 0x0000001100057c82 */ /* 0x000fe40008000000 */
[----:B------:R-:W-:Y:S03]  /*4cd0*/  USHF.R.U32.HI UR6, URZ, UR55, UR5 ;  /* 0x00000037ff067299 */ /* 0x000fe60008011605 */
[----:B------:R-:W-:Y:S01]  /*4ce0*/  UMOV UR5, UR19 ;  /* 0x0000001300057c82 */ /* 0x000fe20008000000 */
[----:B------:R-:W-:Y:S02]  /*4cf0*/  USEL UR6, UR13, UR6, !UP5 ;  /* 0x000000060d067287 */ /* 0x000fe4000e800000 */
[----:B------:R-:W-:Y:S03]  /*4d00*/  USHF.R.U32.HI UR12, URZ, UR57, UR5 ;  /* 0x00000039ff0c7299 */ /* 0x000fe60008011605 */
[----:B------:R-:W-:Y:S02]  /*4d10*/  UMOV UR5, UR9 ;  /* 0x0000000900057c82 */ /* 0x000fe40008000000 */
[----:B------:R-:W-:Y:S03]  /*4d20*/  @UP4 USHF.R.U32.HI UR4, URZ, UR23, UR5 ;  /* 0x00000017ff044299 */ /* 0x000fe60008011605 */
[----:B------:R-:W-:Y:S01]  /*4d30*/  UMOV UR5, UR11 ;  /* 0x0000000b00057c82 */ /* 0x000fe20008000000 */
[----:B------:R-:W-:Y:S02]  /*4d40*/  UIMAD UR4, UR45, UR4, URZ ;  /* 0x000000042d0472a4 */ /* 0x000fe4000f8e02ff */
[----:B------:R-:W-:Y:S02]  /*4d50*/  @UP4 USHF.R.U32.HI UR7, URZ, UR23, UR5 ;  /* 0x00000017ff074299 */ /* 0x000fe40008011605 */
[----:B------:R-:W-:Y:S02]  /*4d60*/  UIMAD.WIDE.U32 UR10, UR6, UR22, URZ ;  /* 0x00000016060a72a5 */ /* 0x000fe4000f8e00ff */
[----:B------:R-:W-:Y:S02]  /*4d70*/  USEL UR5, UR14, UR12, !UP6 ;  /* 0x0000000c0e057287 */ /* 0x000fe4000f000000 */
[----:B------:R-:W-:Y:S02]  /*4d80*/  UIMAD UR8, UR45, UR7, URZ ;  /* 0x000000072d0872a4 */ /* 0x000fe4000f8e02ff */
[----:B------:R-:W-:Y:S03]  /*4d90*/  UISETP.GE.AND UP0, UPT, UR6, UR4, UPT ;  /* 0x000000040600728c */ /* 0x000fe6000bf06270 */
[----:B------:R-:W-:Y:S01]  /*4da0*/  UMOV UR4, UR11 ;  /* 0x0000000b00047c82 */ /* 0x000fe20008000000 */
[----:B------:R-:W-:Y:S02]  /*4db0*/  UISETP.GE.OR UP0, UPT, UR5, UR8, UP0 ;  /* 0x000000080500728c */ /* 0x000fe40008706670 */
[----:B------:R-:W-:Y:S02]  /*4dc0*/  USHF.R.U32.HI UR4, URZ, UR23, UR4 ;  /* 0x00000017ff047299 */ /* 0x000fe40008011604 */
[----:B------:R-:W-:Y:S02]  /*4dd0*/  UIMAD.WIDE.U32 UR8, UR5, UR22, URZ ;  /* 0x00000016050872a5 */ /* 0x000fe4000f8e00ff */
[----:B------:R-:W-:Y:S04]  /*4de0*/  USEL UR10, UR6, UR4, !UP4 ;  /* 0x00000004060a7287 */ /* 0x000fe8000e000000 */
[----:B------:R-:W-:Y:S01]  /*4df0*/  UIADD3 UR11, UPT, UPT, -UR10, URZ, URZ ;  /* 0x000000ff0a0b7290 */ /* 0x000fe2000fffe1ff */
[----:B------:R-:W-:Y:S02]  /*4e00*/  @!UP0 UMOV UR4, UR9 ;  /* 0x0000000900048c82 */ /* 0x000fe40008000000 */
[----:B------:R-:W-:Y:S02]  /*4e10*/  @!UP0 USHF.R.U32.HI UR4, URZ, UR23, UR4 ;  /* 0x00000017ff048299 */ /* 0x000fe40008011604 */
[----:B------:R-:W-:Y:S02]  /*4e20*/  UIMAD UR8, UR45, UR11, UR6 ;  /* 0x0000000b2d0872a4 */ /* 0x000fe4000f8e0206 */
[----:B------:R-:W-:Y:S04]  /*4e30*/  @!UP0 USEL UR4, UR5, UR4, !UP4 ;  /* 0x0000000405048287 */ /* 0x000fe8000e000000 */
[----:B------:R-:W-:Y:S02]  /*4e40*/  @!UP0 UIMAD UR7, UR7, UR8, UR4 ;  /* 0x00000008070782a4 */ /* 0x000fe4000f8e0204 */
[----:B------:R-:W-:Y:S02]  /*4e50*/  @!UP0 UIADD3 UR9, UPT, UPT, UR10, -UR4, URZ ;  /* 0x800000040a098290 */ /* 0x000fe4000fffe0ff */
[----:B------:R-:W-:Y:S02]  /*4e60*/  UIADD3 UR8, UPT, UPT, -UR6, URZ, URZ ;  /* 0x000000ff06087290 */ /* 0x000fe4000fffe1ff */
[----:B------:R-:W-:Y:S02]  /*4e70*/  UIADD3 UR4, UPT, UPT, -UR5, URZ, URZ ;  /* 0x000000ff05047290 */ /* 0x000fe4000fffe1ff */
[----:B------:R-:W-:Y:S03]  /*4e80*/  @!UP0 UIMAD UR6, UR9, UR45, UR5 ;  /* 0x0000002d090682a4 */ /* 0x000fe6000f8e0205 */
[----:B------:R-:W-:Y:S01]  /*4e90*/  @!UP0 UMOV UR5, UR7 ;  /* 0x0000000700058c82 */ /* 0x000fe20008000000 */
[----:B------:R-:W-:Y:S02]  /*4ea0*/  UIMAD UR7, UR15, UR4, UR14 ;  /* 0x000000040f0772a4 */ /* 0x000fe4000f8e020e */
[----:B------:R-:W-:Y:S02]  /*4eb0*/  UIMAD UR4, UR58, UR8, UR13 ;  /* 0x000000083a0472a4 */ /* 0x000fe4000f8e020d */
[----:B------:R-:W-:Y:S02]  /*4ec0*/  UIMAD UR14, UR5, UR15, UR7 ;  /* 0x0000000f050e72a4 */ /* 0x000fe4000f8e0207 */
[----:B------:R-:W-:Y:S11]  /*4ed0*/  UIMAD UR13, UR6, UR58, UR4 ;  /* 0x0000003a060d72a4 */ /* 0x000ff6000f8e0204 */
[----:B------:R-:W-:Y:S01]  /*4ee0*/  @!UPT UIADD3 URZ, UPT, UPT, URZ, URZ, URZ ;  /* 0x000000fffffff290 */ /* 0x000fe2000fffe0ff */
.L_x_91:
[----:B------:R-:W3:Y:S01]  /*4ef0*/  @!UP3 LDCU.128 UR8, c[0x0][0xb10] ;  /* 0x00016200ff08b7ac */ /* 0x000ee20008000c00 */
[----:B------:R-:W-:Y:S01]  /*4f00*/  IMAD.MOV.U32 R10, RZ, RZ, 0x1 ;  /* 0x00000001ff0a7424 */ /* 0x000fe200078e00ff */
[C---:B------:R-:W-:Y:S02]  /*4f10*/  ISETP.NE.U32.AND P1, PT, R4.reuse, RZ, PT ;  /* 0x000000ff0400720c */ /* 0x040fe40003f25070 */
[----:B------:R-:W-:Y:S02]  /*4f20*/  ISETP.NE.U32.AND P0, PT, R4, RZ, PT ;  /* 0x000000ff0400720c */ /* 0x000fe40003f05070 */
[C---:B------:R-:W-:Y:S01]  /*4f30*/  ISETP.NE.AND.EX P1, PT, R5.reuse, RZ, PT, P1 ;  /* 0x000000ff0500720c */ /* 0x040fe20003f25310 */
[----:B------:R-:W4:Y:S01]  /*4f40*/  @!UP3 LDCU UR5, c[0x0][0xb0c] ;  /* 0x00016180ff05b7ac */ /* 0x000f220008000800 */
[----:B------:R-:W-:Y:S02]  /*4f50*/  ISETP.NE.AND.EX P0, PT, R5, RZ, PT, P0 ;  /* 0x000000ff0500720c */ /* 0x000fe40003f05300 */
[----:B------:R-:W-:Y:S01]  /*4f60*/  SHF.L.U32 R10, R10, 0x1f, RZ ;  /* 0x0000001f0a0a7819 */ /* 0x000fe200000006ff */
[----:B------:R-:W-:Y:S02]  /*4f70*/  USHF.L.U32 UR50, UR32, 0x8, URZ ;  /* 0x0000000820327899 */ /* 0x000fe400080006ff */
[----:B------:R-:W-:Y:S02]  /*4f80*/  USHF.L.U32 UR51, UR20, 0x6, URZ ;  /* 0x0000000614337899 */ /* 0x000fe400080006ff */
[----:B---3--:R-:W-:Y:S07]  /*4f90*/  UIMAD.WIDE.U32 UR6, UR14, UR8, URZ ;  /* 0x000000080e0672a5 */ /* 0x008fee000f8e00ff */
[----:B------:R-:W-:Y:S01]  /*4fa0*/  @!UP3 UMOV UR4, UR7 ;  /* 0x000000070004bc82 */ /* 0x000fe20008000000 */
[----:B----4-:R-:W-:Y:S02]  /*4fb0*/  @!UP3 UISETP.NE.AND UP0, UPT, UR5, 0x1, UPT ;  /* 0x000000010500b88c */ /* 0x010fe4000bf05270 */
[----:B------:R-:W-:Y:S02]  /*4fc0*/  @!UP3 USHF.R.U32.HI UR4, URZ, UR9, UR4 ;  /* 0x00000009ff04b299 */ /* 0x000fe40008011604 */
[----:B------:R-:W-:Y:S02]  /*4fd0*/  UIMAD.WIDE.U32 UR6, UR13, UR11, URZ ;  /* 0x0000000b0d0672a5 */ /* 0x000fe4000f8e00ff */
[----:B------:R-:W-:Y:S02]  /*4fe0*/  @!UP3 USEL UR8, UR14, UR4, !UP0 ;  /* 0x000000040e08b287 */ /* 0x000fe4000c000000 */
[----:B------:R-:W-:Y:S03]  /*4ff0*/  @!UP3 UISETP.NE.AND UP0, UPT, UR10, 0x1, UPT ;  /* 0x000000010a00b88c */ /* 0x000fe6000bf05270 */
[----:B------:R-:W-:Y:S02]  /*5000*/  @!UP3 UMOV UR6, UR7 ;  /* 0x000000070006bc82 */ /* 0x000fe40008000000 */
[----:B------:R-:W3:Y:S02]  /*5010*/  @!UP3 LDCU UR4, c[0x0][0xb20] ;  /* 0x00016400ff04b7ac */ /* 0x000ee40008000800 */
[----:B---3--:R-:W-:Y:S04]  /*5020*/  @!UP3 USHF.R.U32.HI UR6, URZ, UR4, UR6 ;  /* 0x00000004ff06b299 */ /* 0x008fe80008011606 */
[----:B------:R-:W-:Y:S04]  /*5030*/  @!UP3 USEL UR6, UR13, UR6, !UP0 ;  /* 0x000000060d06b287 */ /* 0x000fe8000c000000 */
[----:B------:R-:W-:Y:S02]  /*5040*/  @!UP3 UIADD3 UR4, UPT, UPT, -UR8, UR6, URZ ;  /* 0x000000060804b290 */ /* 0x000fe4000fffe1ff */
[----:B------:R-:W-:Y:S02]  /*5050*/  @!UP3 UIADD3 UR6, UPT, UPT, UR8, -UR6, URZ ;  /* 0x800000060806b290 */ /* 0x000fe4000fffe0ff */
[----:B------:R-:W-:Y:S02]  /*5060*/  @!UP3 UIMAD UR14, UR4, UR5, UR14 ;  /* 0x00000005040eb2a4 */ /* 0x000fe4000f8e020e */
[----:B------:R-:W-:Y:S01]  /*5070*/  @!UP3 UIMAD UR13, UR6, UR10, UR13 ;  /* 0x0000000a060db2a4 */ /* 0x000fe2000f8e020d */
[----:B------:R-:W-:Y:S11]  /*5080*/  BRA.U UP1, `(.L_x_92) ;  /* 0x0000000101107547 */ /* 0x000ff6000b800000 */
[----:B------:R-:W-:Y:S04]  /*5090*/  MOV R6, UR54 ;  /* 0x0000003600067c02 */ /* 0x000fe80008000f00 */
[----:B------:R-:W-:Y:S04]  /*50a0*/  SHF.L.U32 R6, R6, 0x1f, RZ ;  /* 0x0000001f06067819 */ /* 0x000fe800000006ff */
[----:B------:R-:W3:Y:S02]  /*50b0*/  SYNCS.PHASECHK.TRANS64.TRYWAIT P2, [UR21+0xc8], R6 ;  /* 0x0000c806ff0075a7 */ /* 0x000ee40008041115 */
[----:B---3--:R-:W-:Y:S05]  /*50c0*/  @!P2 BRA `(.L_x_93) ;  /* 0x0000006c002ca947 */ /* 0x008fea0003800000 */
.L_x_92:
[----:B------:R-:W-:Y:S05]  /*50d0*/  @!P1 BRA `(.L_x_94) ;  /* 0x0000000000309947 */ /* 0x000fea0003800000 */
[----:B------:R-:W-:Y:S01]  /*50e0*/  ISETP.NE.U32.AND P1, PT, R2, RZ, PT ;  /* 0x000000ff0200720c */ /* 0x000fe20003f25070 */
[----:B------:R-:W3:Y:S01]  /*50f0*/  LDCU.64 UR4, c[0x0][0x358] ;  /* 0x00006b00ff0477ac */ /* 0x000ee20008000a00 */
[----:B------:R-:W-:Y:S02]  /*5100*/  IMAD.MOV.U32 R26, RZ, RZ, 0x1 ;  /* 0x00000001ff1a7424 */ /* 0x000fe400078e00ff */
[----:B------:R-:W-:Y:S11]  /*5110*/  ISETP.NE.AND.EX P1, PT, R3, RZ, PT, P1 ;  /* 0x000000ff0300720c */ /* 0x000ff60003f25310 */
[----:B------:R-:W-:Y:S02]  /*5120*/  @!UPT UIADD3 URZ, UPT, UPT, URZ, URZ, URZ ;  /* 0x000000fffffff290 */ /* 0x000fe4000fffe0ff */
[----:B------:R-:W4:Y:S01]  /*5130*/  @P1 LDC.64 R8, c[0x0][0x888] ;  /* 0x00022200ff081b82 */ /* 0x000f220000000a00 */
[----:B--2---:R-:W-:Y:S04]  /*5140*/  @P1 IMAD R0, R4, UR36, RZ ;  /* 0x0000002404001c24 */ /* 0x004fe8000f8e02ff */
[----:B----4-:R-:W-:Y:S04]  /*5150*/  @P1 IMAD.WIDE R8, R0, 0x4, R8 ;  /* 0x0000000400081825 */ /* 0x010fe800078e0208 */
[----:B------:R-:W-:Y:S01]  /*5160*/  HFMA2 R0, -RZ, RZ, 0, 5.9604644775390625e-08 ;  /* 0x00000001ff007431 */ /* 0x000fe200000001ff */
[----:B---3-5:R3:W5:Y:S04]  /*5170*/  @P1 LDG.E R27, desc[UR4][R8.64] ;  /* 0x00000004081b1981 */ /* 0x028768000c1e1900 */
[----:B------:R-:W-:Y:S01]  /*5180*/  @!P1 PRMT R26, R0, 0x7610, R26 ;  /* 0x00007610001a9816 */ /* 0x000fe2000000001a */
[----:B---3--:R-:W4:Y:S06]  /*5190*/  @!P1 LDC R27, c[0x0][0x880] ;  /* 0x00022000ff1b9b82 */ /* 0x008f2c0000000800 */
.L_x_94:
[----:B----45:R-:W-:Y:S01]  /*51a0*/  @!P0 FSETP.EQ.AND P1, PT, R27, RZ, PT ;  /* 0x000000ff1b00820b */ /* 0x030fe20003f22000 */
[----:B------:R-:W-:Y:S01]  /*51b0*/  @!UPT UIADD3 URZ, UPT, UPT, URZ, URZ, URZ ;  /* 0x000000fffffff290 */ /* 0x000fe2000fffe0ff */
[----:B------:R-:W-:Y:S11]  /*51c0*/  @!P0 BRA `(.L_x_95) ;  /* 0x0000000000188947 */ /* 0x000ff60003800000 */
[----:B------:R-:W-:Y:S02]  /*51d0*/  LOP3.LUT P0, RZ, R26, 0xff, RZ, 0xc0, !PT ;  /* 0x000000ff1aff7812 */ /* 0x000fe4000780c0ff */
[----:B------:R-:W-:Y:S04]  /*51e0*/  ISETP.NE.U32.AND P1, PT, R2, RZ, PT ;  /* 0x000000ff0200720c */ /* 0x000fe80003f25070 */
[----:B------:R-:W-:Y:S04]  /*51f0*/  ISETP.NE.AND.EX P1, PT, R3, RZ, PT, P1 ;  /* 0x000000ff0300720c */ /* 0x000fe80003f25310 */
[----:B------:R-:W-:Y:S03]  /*5200*/  PLOP3.LUT P1, PT, P1, PT, PT, 0x8, 0x80 ;  /* 0x000000000080781c */ /* 0x000fe60000f2e170 */
[----:B------:R-:W-:Y:S11]  /*5210*/  @P0 FSETP.EQ.AND P1, PT, R27, RZ, PT ;  /* 0x000000ff1b00020b */ /* 0x000ff60003f22000 */
[----:B------:R-:W-:Y:S02]  /*5220*/  @!UPT UIADD3 URZ, UPT, UPT, URZ, URZ, URZ ;  /* 0x000000fffffff290 */ /* 0x000fe4000fffe0ff */
.L_x_95:
[----:B------:R-:W3:Y:S01]  /*5230*/  SYNCS.PHASECHK.TRANS64.TRYWAIT P2, [UR21+0xa0], R10 ;  /* 0x0000a00aff0075a7 */ /* 0x000ee20008041115 */
[----:B------:R-:W-:Y:S04]  /*5240*/  ELECT P0, URZ, PT ;  /* 0x0000000000ff782f */ /* 0x000fe80003800000 */
[----:B------:R-:W-:Y:S11]  /*5250*/  PLOP3.LUT P1, PT, P1, P0, PT, 0xf2, 0x2f ;  /* 0x00000000002f781c */ /* 0x000ff60000f21e72 */
[----:B------:R-:W-:Y:S02]  /*5260*/  @!UPT UIADD3 URZ, UPT, UPT, URZ, URZ, URZ ;  /* 0x000000fffffff290 */ /* 0x000fe4000fffe0ff */
[----:B------:R-:W-:Y:S05]  /*5270*/  @!P1 IADD3 R8, P0, PT, R16, 0x580, RZ ;  /* 0x0000058010089810 */ /* 0x000fea0007f1e0ff */
[----:B--2---:R-:W-:Y:S01]  /*5280*/  @!P1 IMAD.X R6, RZ, RZ, R17, P0 ;  /* 0x000000ffff069224 */ /* 0x004fe200000e0611 */
[----:B---3--:R-:W-:Y:S07]  /*5290*/  @!P2 BRA `(.L_x_96) ;  /* 0x0000006800d0a947 */ /* 0x008fee0003800000 */
.L_x_230:
[----:B------:R-:W-:Y:S01]  /*52a0*/  @!P1 R2UR UR5, R8 ;  /* 0x00000000080592ca */ /* 0x000fe200000e0000 */
[----:B------:R-:W-:Y:S01]  /*52b0*/  VOTEU.ALL UP0, P1 ;  /* 0x0000000000ff7886 */ /* 0x000fe20000800000 */
[----:B------:R-:W-:Y:S01]  /*52c0*/  @!P1 R2UR UR4, R6 ;  /* 0x00000000060492ca */ /* 0x000fe200000e0000 */
[----:B------:R-:W-:Y:S01]  /*52d0*/  UMOV UR6, 0x0 ;  /* 0x0000000000067882 */ /* 0x000fe20000000000 */
[----:B------:R-:W-:Y:S01]  /*52e0*/  UMOV UR7, 0x10000000 ;  /* 0x1000000000077882 */ /* 0x000fe20000000000 */
[----:B------:R-:W-:Y:S01]  /*52f0*/  UMOV UR52, UR36 ;  /* 0x0000002400347c82 */ /* 0x000fe20008000000 */
[----:B------:R-:W-:Y:S01]  /*5300*/  @!UP0 UIADD3 UR48, UPT, UPT, UR21, 0x200, URZ ;  /* 0x0000020015308890 */ /* 0x000fe2000fffe0ff */
[----:B--2---:R-:W-:Y:S01]  /*5310*/  @!P1 IMAD.MOV.U32 R0, RZ, RZ, 0x2000 ;  /* 0x00002000ff009424 */ /* 0x004fe200078e00ff */
[----:B------:R-:W-:Y:S02]  /*5320*/  @!UP0 UIADD3 UR10, UPT, UPT, UR50, 0x80, URZ ;  /* 0x00000080320a8890 */ /* 0x000fe4000fffe0ff */
[----:B------:R-:W-:Y:S01]  /*5330*/  @!UP0 UIADD3 UR8, UPT, UPT, UR21, 0x1200, URZ ;  /* 0x0000120015088890 */ /* 0x000fe2000fffe0ff */
[----:B------:R-:W-:Y:S02]  /*5340*/  VOTEU.ALL UP0, P1 ;  /* 0x0000000000ff7886 */ /* 0x000fe40000800000 */
[----:B------:R-:W-:Y:S01]  /*5350*/  IMAD.U32 R8, RZ, RZ, UR5 ;  /* 0x00000005ff087e24 */ /* 0x000fe2000f8e00ff */
[----:B------:R-:W-:Y:S01]  /*5360*/  UMOV UR9, UR49 ;  /* 0x0000003100097c82 */ /* 0x000fe20008000000 */
[----:B------:R-:W-:Y:S01]  /*5370*/  IMAD.U32 R9, RZ, RZ, UR4 ;  /* 0x00000004ff097e24 */ /* 0x000fe2000f8e00ff */
[----:B------:R-:W-:Y:S01]  /*5380*/  UMOV UR11, UR51 ;  /* 0x00000033000b7c82 */ /* 0x000fe20008000000 */
[----:B------:R-:W-:Y:S01]  /*5390*/  UMOV UR12, UR36 ;  /* 0x00000024000c7c82 */ /* 0x000fe20008000000 */
[----:B------:R-:W-:Y:S02]  /*53a0*/  @!P1 R2UR UR4, R8 ;  /* 0x00000000080492ca */ /* 0x000fe400000e0000 */
[----:B------:R-:W-:Y:S02]  /*53b0*/  @!P1 R2UR UR5, R9 ;  /* 0x00000000090592ca */ /* 0x000fe400000e0000 */
[----:B------:R-:W-:Y:S05]  /*53c0*/  @!P1 IADD3 R8, P0, PT, R16, 0x580, RZ ;  /* 0x0000058010089810 */ /* 0x000fea0007f1e0ff */
[----:B------:R-:W-:Y:S06]  /*53d0*/  @!P1 IMAD.X R6, RZ, RZ, R17, P0 ;  /* 0x000000ffff069224 */ /* 0x000fec00000e0611 */
[----:B------:R2:W-:Y:S01]  /*53e0*/  @!UP0 UTMALDG.3D [UR48], [UR4], desc[UR6] ;  /* 0x00000630040085b4 */ /* 0x0005e20008011000 */
[----:B------:R-:W-:Y:S05]  /*53f0*/  VOTEU.ALL UP0, P1 ;  /* 0x0000000000ff7886 */ /* 0x000fea0000800000 */
[----:B------:R2:W-:Y:S01]  /*5400*/  @!UP0 UTMALDG.3D [UR8], [UR4], desc[UR6] ;  /* 0x00000608040085b4 */ /* 0x0005e20008011000 */
[----:B------:R2:W-:Y:S01]  /*5410*/  @!P1 SYNCS.ARRIVE.TRANS64.RED.A0TR RZ, [UR21+0x80], R0 ;  /* 0x00008000ffff99a7 */ /* 0x0005e20008300415 */
[----:B------:R-:W-:Y:S01]  /*5420*/  SYNCS.ARRIVE.TRANS64.RED.A1T0 RZ, [UR37], RZ ;  /* 0x000000ffffff79a7 */ /* 0x000fe20008100425 */
[----:B------:R-:W3:Y:S02]  /*5430*/  SYNCS.PHASECHK.TRANS64.TRYWAIT P2, [UR21+0xa8], R10 ;  /* 0x0000a80aff0075a7 */ /* 0x000ee40008041115 */
[----:B--23--:R-:W-:Y:S05]  /*5440*/  @!P2 BRA `(.L_x_97) ;  /* 0x00000068007ca947 */ /* 0x00cfea0003800000 */
.L_x_232:
        /* <DEDUP_REMOVED lines=9> */
[----:B------:R-:W-:Y:S02]  /*54e0*/  @!UP0 UIADD3 UR10, UPT, UPT, UR50, 0x90, URZ ;  /* 0x00000090320a8890 */ /* 0x000fe4000fffe0ff */
[----:B------:R-:W-:Y:S01]  /*54f0*/  @!UP0 UIADD3 UR8, UPT, UPT, UR21, 0x3200, URZ ;  /* 0x0000320015088890 */ /* 0x000fe2000fffe0ff */
[----:B------:R-:W-:Y:S01]  /*5500*/  IMAD.U32 R8, RZ, RZ, UR5 ;  /* 0x00000005ff087e24 */ /* 0x000fe2000f8e00ff */
[----:B------:R-:W-:Y:S01]  /*5510*/  VOTEU.ALL UP0, P1 ;  /* 0x0000000000ff7886 */ /* 0x000fe20000800000 */
[----:B------:R-:W-:Y:S01]  /*5520*/  IMAD.U32 R9, RZ, RZ, UR4 ;  /* 0x00000004ff097e24 */ /* 0x000fe2000f8e00ff */
[----:B------:R-:W-:Y:S01]  /*5530*/  UMOV UR44, UR36 ;  /* 0x00000024002c7c82 */ /* 0x000fe20008000000 */
[----:B------:R-:W-:Y:S01]  /*5540*/  UMOV UR9, UR41 ;  /* 0x0000002900097c82 */ /* 0x000fe20008000000 */
[----:B------:R-:W-:Y:S01]  /*5550*/  @!P1 R2UR UR4, R8 ;  /* 0x00000000080492ca */ /* 0x000fe200000e0000 */
[----:B------:R-:W-:Y:S01]  /*5560*/  UMOV UR11, UR51 ;  /* 0x00000033000b7c82 */ /* 0x000fe20008000000 */
[----:B------:R-:W-:Y:S01]  /*5570*/  @!P1 R2UR UR5, R9 ;  /* 0x00000000090592ca */ /* 0x000fe200000e0000 */
[----:B------:R-:W-:Y:S01]  /*5580*/  UMOV UR12, UR36 ;  /* 0x00000024000c7c82 */ /* 0x000fe20008000000 */
        /* <DEDUP_REMOVED lines=9> */
.L_x_234:
        /* <DEDUP_REMOVED lines=28> */
.L_x_236:
        /* <DEDUP_REMOVED lines=20> */
[----:B------:R-:W-:Y:S02]  /*5920*/  SHF.L.U32 R9, RZ, 0x1f, RZ ;  /* 0x0000001fff097819 */ /* 0x000fe400000006ff */
[----:B------:R-:W-:Y:S05]  /*5930*/  @!P1 IADD3 R8, P0, PT, R16, 0x580, RZ ;  /* 0x0000058010089810 */ /* 0x000fea0007f1e0ff */
[----:B------:R-:W-:Y:S04]  /*5940*/  @!P1 IMAD.X R6, RZ, RZ, R17, P0 ;  /* 0x000000ffff069224 */ /* 0x000fe800000e0611 */
[----:B------:R2:W-:Y:S01]  /*5950*/  @!UP0 UTMALDG.3D [UR24], [UR4], desc[UR6] ;  /* 0x00000618040085b4 */ /* 0x0005e20008011000 */
[----:B------:R-:W-:Y:S05]  /*5960*/  VOTEU.ALL UP0, P1 ;  /* 0x0000000000ff7886 */ /* 0x000fea0000800000 */
[----:B------:R2:W-:Y:S01]  /*5970*/  @!UP0 UTMALDG.3D [UR8], [UR4], desc[UR6] ;  /* 0x00000608040085b4 */ /* 0x0005e20008011000 */
[----:B------:R2:W-:Y:S01]  /*5980*/  @!P1 SYNCS.ARRIVE.TRANS64.RED.A0TR RZ, [UR21+0x98], R0 ;  /* 0x00009800ffff99a7 */ /* 0x0005e20008300415 */
[----:B------:R-:W-:Y:S01]  /*5990*/  SYNCS.ARRIVE.TRANS64.RED.A1T0 RZ, [UR29], RZ ;  /* 0x000000ffffff79a7 */ /* 0x000fe2000810041d */
[----:B------:R-:W3:Y:S02]  /*59a0*/  SYNCS.PHASECHK.TRANS64.TRYWAIT P2, [UR21+0xa0], R9 ;  /* 0x0000a009ff0075a7 */ /* 0x000ee40008041115 */
[----:B--23--:R-:W-:Y:S05]  /*59b0*/  @!P2 BRA `(.L_x_100) ;  /* 0x000000640068a947 */ /* 0x00cfea0003800000 */
.L_x_238:
        /* <DEDUP_REMOVED lines=8> */
[----:B------:R-:W-:Y:S01]  /*5a40*/  @!UP0 UIADD3 UR16, UPT, UPT, UR21, 0x200, URZ ;  /* 0x0000020015108890 */ /* 0x000fe2000fffe0ff */
[----:B------:R-:W-:Y:S01]  /*5a50*/  @!P1 IADD3 R8, P0, PT, R16, 0x580, RZ ;  /* 0x0000058010089810 */ /* 0x000fe20007f1e0ff */
        /* <DEDUP_REMOVED lines=11> */
[----:B------:R-:W-:Y:S01]  /*5b10*/  UMOV UR12, UR36 ;  /* 0x00000024000c7c82 */ /* 0x000fe20008000000 */
[----:B------:R-:W-:Y:S10]  /*5b20*/  @!P1 IMAD.X R6, RZ, RZ, R17, P0 ;  /* 0x000000ffff069224 */ /* 0x000ff400000e0611 */
[----:B------:R2:W-:Y:S01]  /*5b30*/  @!UP0 UTMALDG.3D [UR16], [UR4], desc[UR6] ;  /* 0x00000610040085b4 */ /* 0x0005e20008011000 */
[----:B------:R-:W-:Y:S05]  /*5b40*/  VOTEU.ALL UP0, P1 ;  /* 0x0000000000ff7886 */ /* 0x000fea0000800000 */
[----:B------:R2:W-:Y:S01]  /*5b50*/  @!UP0 UTMALDG.3D [UR8], [UR4], desc[UR6] ;  /* 0x00000608040085b4 */ /* 0x0005e20008011000 */
[----:B------:R2:W-:Y:S01]  /*5b60*/  @!P1 SYNCS.ARRIVE.TRANS64.RED.A0TR RZ, [UR21+0x80], R0 ;  /* 0x00008000ffff99a7 */ /* 0x0005e20008300415 */
[----:B------:R-:W-:Y:S01]  /*5b70*/  SYNCS.ARRIVE.TRANS64.RED.A1T0 RZ, [UR37], RZ ;  /* 0x000000ffffff79a7 */ /* 0x000fe20008100425 */
[----:B------:R-:W3:Y:S02]  /*5b80*/  SYNCS.PHASECHK.TRANS64.TRYWAIT P2, [UR21+0xa8], R9 ;  /* 0x0000a809ff0075a7 */ /* 0x000ee40008041115 */
[----:B--23--:R-:W-:Y:S05]  /*5b90*/  @!P2 BRA `(.L_x_101) ;  /* 0x000000640008a947 */ /* 0x00cfea0003800000 */
.L_x_240:
        /* <DEDUP_REMOVED lines=30> */
.L_x_242:
        /* <DEDUP_REMOVED lines=9> */
[----:B------:R-:W-:Y:S01]  /*5e10*/  VIADD R14, R14, 0x1 ;  /* 0x000000010e0e7836 */ /* 0x000fe20000000000 */
        /* <DEDUP_REMOVED lines=11> */
[----:B------:R-:W-:Y:S11]  /*5ed0*/  UMOV UR12, UR36 ;  /* 0x00000024000c7c82 */ /* 0x000ff60008000000 */
[----:B------:R2:W-:Y:S01]  /*5ee0*/  @!UP0 UTMALDG.3D [UR16], [UR4], desc[UR6] ;  /* 0x00000610040085b4 */ /* 0x0005e20008011000 */
[----:B------:R-:W-:Y:S05]  /*5ef0*/  VOTEU.ALL UP0, P1 ;  /* 0x0000000000ff7886 */ /* 0x000fea0000800000 */
[----:B------:R2:W-:Y:S01]  /*5f00*/  @!UP0 UTMALDG.3D [UR8], [UR4], desc[UR6] ;  /* 0x00000608040085b4 */ /* 0x0005e20008011000 */
[----:B------:R2:W-:Y:S01]  /*5f10*/  @!P1 SYNCS.ARRIVE.TRANS64.RED.A0TR RZ, [UR21+0x90], R0 ;  /* 0x00009000ffff99a7 */ /* 0x0005e20008300415 */
[----:B------:R-:W-:Y:S01]  /*5f20*/  SYNCS.ARRIVE.TRANS64.RED.A1T0 RZ, [UR30], RZ ;  /* 0x000000ffffff79a7 */ /* 0x000fe2000810041e */
[----:B------:R-:W3:Y:S02]  /*5f30*/  SYNCS.PHASECHK.TRANS64.TRYWAIT P0, [UR21+0xb8], R9 ;  /* 0x0000b809ff0075a7 */ /* 0x000ee40008001115 */
[----:B--23--:R-:W-:Y:S05]  /*5f40*/  @!P0 BRA `(.L_x_103) ;  /* 0x00000060004c8947 */ /* 0x00cfea0003800000 */
.L_x_244:
[----:B------:R-:W-:Y:S01]  /*5f50*/  UPLOP3.LUT UP1, UPT, UPT, UPT, UPT, 0x80, 0x8 ;  /* 0x000000000008789c */ /* 0x000fe20003f2f070 */
[----:B------:R-:W-:Y:S01]  /*5f60*/  @!P1 IADD3 R6, P0, PT, R16, 0x580, RZ ;  /* 0x0000058010069810 */ /* 0x000fe20007f1e0ff */
[----:B------:R-:W-:Y:S01]  /*5f70*/  UMOV UR6, 0x0 ;  /* 0x0000000000067882 */ /* 0x000fe20000000000 */
[----:B------:R-:W-:Y:S01]  /*5f80*/  VOTEU.ALL UP0, P1 ;  /* 0x0000000000ff7886 */ /* 0x000fe20000800000 */
[----:B------:R-:W-:Y:S01]  /*5f90*/  UMOV UR7, 0x10000000 ;  /* 0x1000000000077882 */ /* 0x000fe20000000000 */
[----:B------:R-:W-:Y:S01]  /*5fa0*/  @!P1 R2UR UR5, R6 ;  /* 0x00000000060592ca */ /* 0x000fe200000e0000 */
[----:B--2---:R-:W-:Y:S01]  /*5fb0*/  @!P1 IMAD.X R0, RZ, RZ, R17, P0 ;  /* 0x000000ffff009224 */ /* 0x004fe200000e0611 */
[----:B------:R-:W-:Y:S01]  /*5fc0*/  UMOV UR17, UR25 ;  /* 0x0000001900117c82 */ /* 0x000fe20008000000 */
[----:B------:R-:W-:Y:S01]  /*5fd0*/  @!UP0 UIADD3 UR18, UPT, UPT, UR50, 0x70, URZ ;  /* 0x0000007032128890 */ /* 0x000fe2000fffe0ff */
[----:B------:R-:W-:Y:S01]  /*5fe0*/  R2UR UR26, R57 ;  /* 0x00000000391a72ca */ /* 0x000fe200000e0000 */
[----:B------:R-:W-:Y:S01]  /*5ff0*/  @!UP0 UIADD3 UR16, UPT, UPT, UR21, 0x6200, URZ ;  /* 0x0000620015108890 */ /* 0x000fe2000fffe0ff */
[----:B------:R-:W-:Y:S01]  /*6000*/  @!P1 R2UR UR4, R0 ;  /* 0x00000000000492ca */ /* 0x000fe200000e0000 */
[----:B------:R-:W-:Y:S01]  /*6010*/  @!UP0 UIADD3 UR10, UPT, UPT, UR50, 0xf0, URZ ;  /* 0x000000f0320a8890 */ /* 0x000fe2000fffe0ff */
[----:B------:R-:W-:Y:S01]  /*6020*/  R2UR UR24, R58 ;  /* 0x000000003a1872ca */ /* 0x000fe200000e0000 */
[----:B------:R-:W-:Y:S01]  /*6030*/  @!UP0 UIADD3 UR8, UPT, UPT, UR21, 0x7200, URZ ;  /* 0x0000720015088890 */ /* 0x000fe2000fffe0ff */
[----:B------:R-:W-:Y:S01]  /*6040*/  ISETP.NE.AND P0, PT, R14, 0x2, PT ;  /* 0x000000020e00780c */ /* 0x000fe20003f05270 */
[----:B------:R-:W-:Y:S01]  /*6050*/  VOTEU.ALL UP0, P1 ;  /* 0x0000000000ff7886 */ /* 0x000fe20000800000 */
[----:B------:R-:W-:Y:S01]  /*6060*/  UMOV UR19, UR51 ;  /* 0x0000003300137c82 */ /* 0x000fe20008000000 */
[----:B------:R-:W-:Y:S01]  /*6070*/  IMAD.U32 R8, RZ, RZ, UR5 ;  /* 0x00000005ff087e24 */ /* 0x000fe2000f8e00ff */
[----:B------:R-:W-:Y:S01]  /*6080*/  UMOV UR20, UR36 ;  /* 0x0000002400147c82 */ /* 0x000fe20008000000 */
[----:B------:R-:W-:Y:S01]  /*6090*/  UMOV UR9, UR25 ;  /* 0x0000001900097c82 */ /* 0x000fe20008000000 */
[----:B------:R-:W-:Y:S01]  /*60a0*/  UMOV UR11, UR51 ;  /* 0x00000033000b7c82 */ /* 0x000fe20008000000 */
[----:B------:R-:W-:Y:S01]  /*60b0*/  UMOV UR12, UR36 ;  /* 0x00000024000c7c82 */ /* 0x000fe20008000000 */
[----:B------:R-:W-:Y:S01]  /*60c0*/  SEL R0, RZ, 0x1, P0 ;  /* 0x00000001ff007807 */ /* 0x000fe20000000000 */
[----:B------:R-:W-:Y:S01]  /*60d0*/  IMAD.U32 R9, RZ, RZ, UR4 ;  /* 0x00000004ff097e24 */ /* 0x000fe2000f8e00ff */
[----:B------:R-:W-:Y:S01]  /*60e0*/  @!P1 R2UR UR4, R8 ;  /* 0x00000000080492ca */ /* 0x000fe200000e0000 */
[----:B------:R-:W-:Y:S01]  /*60f0*/  UIADD3 UR32, UPT, UPT, UR13, UR26, URZ ;  /* 0x0000001a0d207290 */ /* 0x000fe2000fffe0ff */
[----:B------:R-:W-:Y:S01]  /*6100*/  LOP3.LUT R13, R13, R0, RZ, 0x3c, !PT ;  /* 0x000000000d0d7212 */ /* 0x000fe200078e3cff */
[----:B------:R-:W-:Y:S01]  /*6110*/  UMOV UR36, UR38 ;  /* 0x0000002600247c82 */ /* 0x000fe20008000000 */
[----:B------:R-:W-:Y:S02]  /*6120*/  @!P1 R2UR UR5, R9 ;  /* 0x00000000090592ca */ /* 0x000fe400000e0000 */
[----:B------:R-:W-:Y:S11]  /*6130*/  SEL R14, R14, RZ, P0 ;  /* 0x000000ff0e0e7207 */ /* 0x000ff60000000000 */
[----:B------:R2:W-:Y:S01]  /*6140*/  @!UP0 UTMALDG.3D [UR16], [UR4], desc[UR6] ;  /* 0x00000610040085b4 */ /* 0x0005e20008011000 */
[----:B------:R-:W-:Y:S05]  /*6150*/  VOTEU.ALL UP0, P1 ;  /* 0x0000000000ff7886 */ /* 0x000fea0000800000 */
[----:B------:R3:W-:Y:S01]  /*6160*/  @!UP0 UTMALDG.3D [UR8], [UR4], desc[UR6] ;  /* 0x00000608040085b4 */ /* 0x0007e20008011000 */
[----:B------:R3:W-:Y:S01]  /*6170*/  @!P1 SYNCS.ARRIVE.TRANS64.RED.A0TR RZ, [UR21+0x98], R7 ;  /* 0x00009807ffff99a7 */ /* 0x0007e20008300415 */
[----:B------:R-:W-:Y:S01]  /*6180*/  SYNCS.ARRIVE.TRANS64.RED.A1T0 RZ, [UR29], RZ ;  /* 0x000000ffffff79a7 */ /* 0x000fe2000810041d */
[----:B--2---:R-:W-:Y:S01]  /*6190*/  UIADD3 UR20, UPT, UPT, UR14, UR24, URZ ;  /* 0x000000180e147290 */ /* 0x004fe2000fffe0ff */
[----:B------:R-:W-:Y:S11]  /*61a0*/  BRA.U UP2, `(.L_x_104) ;  /* 0xffffffe902307547 */ /* 0x000ff6000b83ffff */
[----:B------:R-:W2:Y:S02]  /*61b0*/  SYNCS.PHASECHK.TRANS64.TRYWAIT P0, [UR21+0xa0], R10 ;  /* 0x0000a00aff0075a7 */ /* 0x000ea40008001115 */
[----:B--2---:R-:W-:Y:S05]  /*61c0*/  @!P0 BRA `(.L_x_105) ;  /* 0x0000005c00c48947 */ /* 0x004fea0003800000 */
.L_x_246:
[----:B------:R-:W4:Y:S02]  /*61d0*/  SYNCS.PHASECHK.TRANS64.TRYWAIT P0, [UR21+0xa8], R10 ;  /* 0x0000a80aff0075a7 */ /* 0x000f240008001115 */
[----:B----4-:R-:W-:Y:S05]  /*61e0*/  @!P0 BRA `(.L_x_106) ;  /* 0x0000005c00d48947 */ /* 0x010fea0003800000 */
.L_x_248:
[----:B------:R-:W4:Y:S01]  /*61f0*/  SYNCS.PHASECHK.TRANS64.TRYWAIT P0, [UR21+0xb0], R10 ;  /* 0x0000b00aff0075a7 */ /* 0x000f220008001115 */
[----:B--2---:R-:W-:Y:S01]  /*6200*/  HFMA2 R0, -RZ, RZ, 0, 5.9604644775390625e-08 ;  /* 0x00000001ff007431 */ /* 0x004fe200000001ff */
[----:B----4-:R-:W-:Y:S06]  /*6210*/  @!P0 BRA `(.L_x_107) ;  /* 0x0000005c00e08947 */ /* 0x010fec0003800000 */
.L_x_250:
[----:B--2---:R-:W-:Y:S02]  /*6220*/  MOV R2, UR21 ;  /* 0x0000001500027c02 */ /* 0x004fe40008000f00 */
[----:B------:R-:W-:-:S07]  /*6230*/  SHF.L.U32 R0, R0, 0x1f, RZ ;  /* 0x0000001f00007819 */ /* 0x000fce00000006ff */
.L_x_108:
[----:B--2---:R2:W4:Y:S02]  /*6240*/  SYNCS.PHASECHK.TRANS64.TRYWAIT P0, [R2+URZ+0xb8], R0 ;  /* 0x0000b800020075a7 */ /* 0x00452400080011ff */
[----:B----4-:R-:W-:Y:S05]  /*6250*/  @!P0 NANOSLEEP.SYNCS 0x989680 ;  /* 0x009896800000895d */ /* 0x010fea0003900000 */
[----:B------:R-:W4:Y:S02]  /*6260*/  @!P0 SYNCS.PHASECHK.TRANS64 P0, [R2+URZ+0xb8], R0 ;  /* 0x0000b800020085a7 */ /* 0x000f2400080010ff */
[----:B-1-34-:R-:W-:Y:S05]  /*6270*/  @P0 EXIT ;  /* 0x000000000000094d */ /* 0x01afea0003800000 */
[----:B------:R-:W-:Y:S05]  /*6280*/  BRA `(.L_x_108) ;  /* 0xfffffffc00ec7947 */ /* 0x000fea000383ffff */
.L_x_89:
[----:B------:R-:W-:-:S06]  /*6290*/  UISETP.GE.AND UP0, UPT, UR22, 0x4, UPT ;  /* 0x000000041600788c */ /* 0x000fcc000bf06270 */
[----:B------:R-:W-:-:S13]  /*62a0*/  PLOP3.LUT P0, PT, PT, PT, UP0, 0x80, 0x8 ;  /* 0x000000000008781c */ /* 0x000fda0003f0f008 */
[----:B-1----:R-:W-:Y:S05]  /*62b0*/  @!P0 EXIT ;  /* 0x000000000000894d */ /* 0x002fea0003800000 */
[----:B------:R-:W1:Y:S08]  /*62c0*/  S2UR UR4, SR_CgaCtaId ;  /* 0x00000000000479c3 */ /* 0x000e700000008800 */
[----:B------:R-:W-:Y:S01]  /*62d0*/  BAR.SYNC.DEFER_BLOCKING 0x6, 0xa0 ;  /* 0x0182800000007b1d */ /* 0x000fe20000010000 */
[C---:B------:R-:W-:Y:S01]  /*62e0*/  IMAD.SHL.U32 R6, R68.reuse, 0x10, RZ ;  /* 0x0000001044067824 */ /* 0x040fe200078e00ff */
[----:B------:R-:W-:Y:S01]  /*62f0*/  SHF.L.U32 R23, R68, 0x10, RZ ;  /* 0x0000001044177819 */ /* 0x000fe200000006ff */
[----:B------:R-:W-:Y:S01]  /*6300*/  IMAD.SHL.U32 R4, R56, 0x200, RZ ;  /* 0x0000020038047824 */ /* 0x000fe200078e00ff */
[----:B------:R-:W-:Y:S01]  /*6310*/  LOP3.LUT R69, R68, 0x60, RZ, 0xc0, !PT ;  /* 0x0000006044457812 */ /* 0x000fe200078ec0ff */
[----:B------:R-:W-:Y:S01]  /*6320*/  IMAD.SHL.U32 R5, R56, 0x200000, RZ ;  /* 0x0020000038057824 */ /* 0x000fe200078e00ff */
[----:B------:R-:W-:Y:S01]  /*6330*/  UMOV UR43, 0x400 ;  /* 0x00000400002b7882 */ /* 0x000fe20000000000 */
[C---:B------:R-:W-:Y:S01]  /*6340*/  LOP3.LUT R67, R6.reuse, 0x590, RZ, 0xc0, !PT ;  /* 0x0000059006437812 */ /* 0x040fe200078ec0ff */
[----:B------:R-:W2:Y:S01]  /*6350*/  LDC.64 R52, c[0x0][0x888] ;  /* 0x00022200ff347b82 */ /* 0x000ea20000000a00 */
[----:B------:R-:W-:Y:S01]  /*6360*/  LOP3.LUT R6, R6, 0x60, RZ, 0xc0, !PT ;  /* 0x0000006006067812 */ /* 0x000fe200078ec0ff */
[----:B------:R-:W-:Y:S01]  /*6370*/  IMAD.MOV.U32 R22, RZ, RZ, RZ ;  /* 0x000000ffff167224 */ /* 0x000fe200078e00ff */
[----:B------:R-:W-:Y:S01]  /*6380*/  LOP3.LUT R67, R67, 0x200, R4, 0xf8, !PT ;  /* 0x0000020043437812 */ /* 0x000fe200078ef804 */
[C---:B------:R-:W-:Y:S01]  /*6390*/  IMAD.SHL.U32 R4, R68.reuse, 0x2, RZ ;  /* 0x0000000244047824 */ /* 0x040fe200078e00ff */
[----:B------:R-:W-:Y:S01]  /*63a0*/  LOP3.LUT R5, R5, 0x200000, RZ, 0xc0, !PT ;  /* 0x0020000005057812 */ /* 0x000fe200078ec0ff */
[----:B------:R-:W-:Y:S01]  /*63b0*/  IMAD.MOV.U32 R64, RZ, RZ, RZ ;  /* 0x000000ffff407224 */ /* 0x000fe200078e00ff */
[----:B------:R-:W-:Y:S01]  /*63c0*/  LOP3.LUT R66, R68, 0x2, RZ, 0xc0, !PT ;  /* 0x0000000244427812 */ /* 0x000fe200078ec0ff */
[----:B------:R-:W3:Y:S01]  /*63d0*/  LDC.64 R54, c[0x0][0x890] ;  /* 0x00022400ff367b82 */ /* 0x000ee20000000a00 */
[----:B------:R-:W-:Y:S01]  /*63e0*/  LOP3.LUT R4, R6, 0xc, R4, 0xf8, !PT ;  /* 0x0000000c06047812 */ /* 0x000fe200078ef804 */
[----:B------:R-:W-:Y:S01]  /*63f0*/  IMAD.MOV.U32 R63, RZ, RZ, RZ ;  /* 0x000000ffff3f7224 */ /* 0x000fe200078e00ff */
[----:B------:R-:W-:Y:S01]  /*6400*/  LOP3.LUT R23, R5, 0x400000, R23, 0xf8, !PT ;  /* 0x0040000005177812 */ /* 0x000fe200078ef817 */
[----:B------:R-:W4:Y:S01]  /*6410*/  LDCU UR62, c[0x0][0x370] ;  /* 0x00006e00ff3e77ac */ /* 0x000f220008000800 */
[----:B------:R-:W-:-:S02]  /*6420*/  LOP3.LUT R67, R67, R4, RZ, 0xfc, !PT ;  /* 0x0000000443437212 */ /* 0x000fc400078efcff */
[----:B------:R-:W-:Y:S01]  /*6430*/  LOP3.LUT R68, R68, 0x4, RZ, 0xc0, !PT ;  /* 0x0000000444447812 */ /* 0x000fe200078ec0ff */
[----:B-1----:R-:W-:Y:S01]  /*6440*/  ULEA UR43, UR4, UR43, 0x18 ;  /* 0x0000002b042b7291 */ /* 0x002fe2000f8ec0ff */
[----:B------:R-:W1:Y:S01]  /*6450*/  LDC.64 R50, c[0x0][0x8b0] ;  /* 0x00022c00ff327b82 */ /* 0x000e620000000a00 */
[----:B------:R-:W-:Y:S01]  /*6460*/  MOV R61, RZ ;  /* 0x000000ff003d7202 */ /* 0x000fe20000000f00 */
[----:B------:R-:W1:Y:S01]  /*6470*/  LDCU.64 UR54, c[0x0][0x348] ;  /* 0x00006900ff3677ac */ /* 0x000e620008000a00 */
[----:B------:R-:W-:-:S05]  /*6480*/  UIADD3 UR4, UPT, UPT, UR43, 0x200, URZ ;  /* 0x000002002b047890 */ /* 0x000fca000fffe0ff */
[----:B------:R-:W4:Y:S01]  /*6490*/  LDS R0, [UR43+0x180] ;  /* 0x0001802bff007984 */ /* 0x000f220008000800 */
[----:B------:R-:W1:Y:S01]  /*64a0*/  LDC.64 R48, c[0x0][0x8a8] ;  /* 0x00022a00ff307b82 */ /* 0x000e620000000a00 */
[----:B------:R-:W1:Y:S01]  /*64b0*/  LDCU UR42, c[0x0][0xb0c] ;  /* 0x00016180ff2a77ac */ /* 0x000e620008000800 */
[----:B------:R-:W-:Y:S01]  /*64c0*/  IMAD.U32 R59, RZ, RZ, UR4 ;  /* 0x00000004ff3b7e24 */ /* 0x000fe2000f8e00ff */
[----:B------:R-:W1:Y:S04]  /*64d0*/  LDCU UR39, c[0x0][0xb30] ;  /* 0x00016600ff2777ac */ /* 0x000e680008000800 */
[----:B------:R-:W-:Y:S01]  /*64e0*/  LEA R67, R67, R59, 0x2 ;  /* 0x0000003b43437211 */ /* 0x000fe200078e10ff */
[----:B------:R-:W1:Y:S04]  /*64f0*/  LDCU.64 UR60, c[0x0][0x888] ;  /* 0x00011100ff3c77ac */ /* 0x000e680008000a00 */
[--C-:B------:R-:W-:Y:S01]  /*6500*/  IMAD R66, R66, -0x10, R67.reuse ;  /* 0xfffffff042427824 */ /* 0x100fe200078e0243 */
[----:B------:R-:W1:Y:S01]  /*6510*/  LDCU.64 UR40, c[0x0][0xb28] ;  /* 0x00016500ff2877ac */ /* 0x000e620008000a00 */
[----:B------:R-:W-:Y:S01]  /*6520*/  IMAD R65, R68, -0x10, R67 ;  /* 0xfffffff044417824 */ /* 0x000fe200078e0243 */
[----:B------:R-:W1:Y:S01]  /*6530*/  LDCU.128 UR56, c[0x0][0xb10] ;  /* 0x00016200ff3877ac */ /* 0x000e620008000c00 */
[----:B------:R-:W1:Y:S01]  /*6540*/  LDCU UR53, c[0x0][0x374] ;  /* 0x00006e80ff3577ac */ /* 0x000e620008000800 */
[----:B------:R-:W-:Y:S01]  /*6550*/  UMOV UR52, URZ ;  /* 0x000000ff00347c82 */ /* 0x000fe20008000000 */
[----:B------:R-:W-:Y:S01]  /*6560*/  UMOV UR47, URZ ;  /* 0x000000ff002f7c82 */ /* 0x000fe20008000000 */
[----:B--234-:R-:W-:-:S07]  /*6570*/  IMAD.IADD R23, R0, 0x1, R23 ;  /* 0x0000000100177824 */ /* 0x01cfce00078e0217 */
.L_x_184:
[----:B------:R-:W-:Y:S02]  /*6580*/  LEA R3, R61, UR43, 0x3 ;  /* 0x0000002b3d037c11 */ /* 0x000fe4000f8e18ff */
[----:B------:R-:W-:Y:S02]  /*6590*/  SHF.L.U32 R0, R63, 0x1f, RZ ;  /* 0x0000001f3f007819 */ /* 0x000fe400000006ff */
[----:B-1----:R-:W-:Y:S02]  /*65a0*/  LEA R4, R61, UR43, 0x4 ;  /* 0x0000002b3d047c11 */ /* 0x002fe4000f8e20ff */
[----:B--2---:R-:W2:Y:S02]  /*65b0*/  SYNCS.PHASECHK.TRANS64.TRYWAIT P0, [R3+URZ+0xd0], R0 ;  /* 0x0000d000030075a7 */ /* 0x004ea400080011ff */
[----:B--2---:R-:W-:Y:S05]  /*65c0*/  @!P0 BRA `(.L_x_109) ;  /* 0x0000005c000c8947 */ /* 0x004fea0003800000 */
.L_x_251:
        /* <DEDUP_REMOVED lines=11> */
[----:B------:R-:W-:Y:S01]  /*6680*/  PLOP3.LUT P0, PT, PT, PT, UP1, 0x80, 0x8 ;  /* 0x000000000008781c */ /* 0x000fe20003f0f018 */
[----:B------:R-:W-:Y:S06]  /*6690*/  UP2UR UR4, UPR, URZ, 0x2 ;  /* 0x00000002ff047883 */ /* 0x000fec0008000000 */
[----:B------:R-:W-:Y:S06]  /*66a0*/  IMAD.U32 R70, RZ, RZ, UR4 ;  /* 0x00000004ff467e24 */ /* 0x000fec000f8e00ff */
        /* <DEDUP_REMOVED lines=13> */
[----:B------:R-:W3:Y:S01]  /*6780*/  LDCU UR12, c[0x0][0xb20] ;  /* 0x00016400ff0c77ac */ /* 0x000ee20008000800 */
[----:B-1----:R-:W-:Y:S02]  /*6790*/  UIMAD.WIDE.U32 UR4, UR53, UR59, URZ ;  /* 0x0000003b350472a5 */ /* 0x002fe4000f8e00ff */
[----:B------:R-:W-:Y:S02]  /*67a0*/  UIMAD.WIDE.U32 UR6, UR62, UR56, URZ ;  /* 0x000000383e0672a5 */ /* 0x000fe4000f8e00ff */
[----:B------:R-:W-:Y:S02]  /*67b0*/  UISETP.NE.AND UP0, UPT, UR58, 0x1, UPT ;  /* 0x000000013a00788c */ /* 0x000fe4000bf05270 */
[----:B------:R-:W-:Y:S02]  /*67c0*/  UIMAD.WIDE.U32 UR8, UR37, UR59, URZ ;  /* 0x0000003b250872a5 */ /* 0x000fe4000f8e00ff */
[----:B------:R-:W-:Y:S02]  /*67d0*/  UIMAD.WIDE.U32 UR10, UR38, UR56, URZ ;  /* 0x00000038260a72a5 */ /* 0x000fe4000f8e00ff */
[----:B------:R-:W-:Y:S02]  /*67e0*/  UISETP.NE.AND UP1, UPT, UR42, 0x1, UPT ;  /* 0x000000012a00788c */ /* 0x000fe4000bf25270 */
[----:B------:R-:W-:Y:S01]  /*67f0*/  UISETP.NE.AND UP2, UPT, UR45, 0x1, UPT ;  /* 0x000000012d00788c */ /* 0x000fe2000bf45270 */
[----:B------:R-:W-:Y:S02]  /*6800*/  UMOV UR4, UR5 ;  /* 0x0000000500047c82 */ /* 0x000fe40008000000 */
[----:B---3--:R-:W-:Y:S03]  /*6810*/  USHF.R.U32.HI UR5, URZ, UR12, UR4 ;  /* 0x0000000cff057299 */ /* 0x008fe60008011604 */
[----:B------:R-:W-:Y:S02]  /*6820*/  UMOV UR4, UR7 ;  /* 0x0000000700047c82 */ /* 0x000fe40008000000 */
[----:B------:R-:W-:Y:S02]  /*6830*/  USHF.R.U32.HI UR7, URZ, UR57, UR4 ;  /* 0x00000039ff077299 */ /* 0x000fe40008011604 */
[----:B------:R-:W-:Y:S02]  /*6840*/  USEL UR4, UR53, UR5, !UP0 ;  /* 0x0000000535047287 */ /* 0x000fe4000c000000 */
[----:B------:R-:W-:Y:S01]  /*6850*/  USEL UR7, UR62, UR7, !UP1 ;  /* 0x000000073e077287 */ /* 0x000fe2000c800000 */
[----:B------:R-:W-:Y:S01]  /*6860*/  UMOV UR5, UR9 ;  /* 0x0000000900057c82 */ /* 0x000fe20008000000 */
[----:B------:R-:W-:Y:S02]  /*6870*/  UIMAD.WIDE.U32 UR8, UR4, UR40, URZ ;  /* 0x00000028040872a5 */ /* 0x000fe4000f8e00ff */
[----:B------:R-:W-:Y:S03]  /*6880*/  USHF.R.U32.HI UR6, URZ, UR12, UR5 ;  /* 0x0000000cff067299 */ /* 0x000fe60008011605 */
[----:B------:R-:W-:Y:S01]  /*6890*/  UMOV UR5, UR11 ;  /* 0x0000000b00057c82 */ /* 0x000fe20008000000 */
[----:B------:R-:W-:Y:S02]  /*68a0*/  UIMAD.WIDE.U32 UR10, UR7, UR40, URZ ;  /* 0x00000028070a72a5 */ /* 0x000fe4000f8e00ff */
[----:B------:R-:W-:Y:S02]  /*68b0*/  USHF.R.U32.HI UR12, URZ, UR57, UR5 ;  /* 0x00000039ff0c7299 */ /* 0x000fe40008011605 */
[----:B------:R-:W-:Y:S01]  /*68c0*/  USEL UR6, UR37, UR6, !UP0 ;  /* 0x0000000625067287 */ /* 0x000fe2000c000000 */
[----:B------:R-:W-:Y:S02]  /*68d0*/  UMOV UR5, UR9 ;  /* 0x0000000900057c82 */ /* 0x000fe40008000000 */
[----:B------:R-:W-:Y:S01]  /*68e0*/  UMOV UR10, UR11 ;  /* 0x0000000b000a7c82 */ /* 0x000fe20008000000 */
[----:B------:R-:W-:Y:S02]  /*68f0*/  @UP2 USHF.R.U32.HI UR4, URZ, UR41, UR5 ;  /* 0x00000029ff042299 */ /* 0x000fe40008011605 */
[----:B------:R-:W-:Y:S02]  /*6900*/  @UP2 USHF.R.U32.HI UR7, URZ, UR41, UR10 ;  /* 0x00000029ff072299 */ /* 0x000fe4000801160a */
[----:B------:R-:W-:Y:S02]  /*6910*/  UIMAD UR4, UR45, UR4, URZ ;  /* 0x000000042d0472a4 */ /* 0x000fe4000f8e02ff */
        /* <DEDUP_REMOVED lines=8> */
[----:B------:R-:W-:Y:S02]  /*69a0*/  USEL UR11, UR6, UR4, !UP2 ;  /* 0x00000004060b7287 */ /* 0x000fe4000d000000 */
[----:B------:R-:W-:Y:S02]  /*69b0*/  UIADD3 UR8, UPT, UPT, -UR5, URZ, URZ ;  /* 0x000000ff05087290 */ /* 0x000fe4000fffe1ff */
[----:B------:R-:W-:Y:S01]  /*69c0*/  UIADD3 UR10, UPT, UPT, -UR11, URZ, URZ ;  /* 0x000000ff0b0a7290 */ /* 0x000fe2000fffe1ff */
[----:B------:R-:W-:Y:S01]  /*69d0*/  @!UP0 UMOV UR4, UR9 ;  /* 0x0000000900048c82 */ /* 0x000fe20008000000 */
[----:B------:R-:W-:Y:S02]  /*69e0*/  UIADD3 UR9, UPT, UPT, -UR6, URZ, URZ ;  /* 0x000000ff06097290 */ /* 0x000fe4000fffe1ff */
[----:B------:R-:W-:Y:S02]  /*69f0*/  @!UP0 USHF.R.U32.HI UR4, URZ, UR41, UR4 ;  /* 0x00000029ff048299 */ /* 0x000fe40008011604 */
[----:B------:R-:W-:Y:S02]  /*6a00*/  UIMAD UR10, UR45, UR10, UR6 ;  /* 0x0000000a2d0a72a4 */ /* 0x000fe4000f8e0206 */
[----:B------:R-:W-:Y:S04]  /*6a10*/  @!UP0 USEL UR4, UR5, UR4, !UP2 ;  /* 0x0000000405048287 */ /* 0x000fe8000d000000 */
[----:B------:R-:W-:Y:S02]  /*6a20*/  @!UP0 UIMAD UR10, UR7, UR10, UR4 ;  /* 0x0000000a070a82a4 */ /* 0x000fe4000f8e0204 */
[----:B------:R-:W-:Y:S02]  /*6a30*/  @!UP0 UIADD3 UR11, UPT, UPT, UR11, -UR4, URZ ;  /* 0x800000040b0b8290 */ /* 0x000fe4000fffe0ff */
[----:B------:R-:W-:Y:S02]  /*6a40*/  UIMAD UR7, UR42, UR8, UR38 ;  /* 0x000000082a0772a4 */ /* 0x000fe4000f8e0226 */
[----:B------:R-:W-:Y:S02]  /*6a50*/  @!UP0 UIMAD UR6, UR11, UR45, UR5 ;  /* 0x0000002d0b0682a4 */ /* 0x000fe4000f8e0205 */
[----:B------:R-:W-:Y:S01]  /*6a60*/  UIMAD UR4, UR58, UR9, UR37 ;  /* 0x000000093a0472a4 */ /* 0x000fe2000f8e0225 */
[----:B------:R-:W-:Y:S02]  /*6a70*/  @!UP0 UMOV UR5, UR10 ;  /* 0x0000000a00058c82 */ /* 0x000fe40008000000 */
[----:B------:R-:W-:Y:S02]  /*6a80*/  UIMAD UR38, UR5, UR42, UR7 ;  /* 0x0000002a052672a4 */ /* 0x000fe4000f8e0207 */
[----:B------:R-:W-:Y:S11]  /*6a90*/  UIMAD UR37, UR6, UR58, UR4 ;  /* 0x0000003a062572a4 */ /* 0x000ff6000f8e0204 */
[----:B------:R-:W-:Y:S01]  /*6aa0*/  @!UPT UIADD3 URZ, UPT, UPT, URZ, URZ, URZ ;  /* 0x000000fffffff290 */ /* 0x000fe2000fffe0ff */
.L_x_110:
[----:B-1----:R-:W-:Y:S01]  /*6ab0*/  UISETP.NE.AND UP0, UPT, UR39, 0x1, UPT ;  /* 0x000000012700788c */ /* 0x002fe2000bf05270 */
[----:B------:R-:W-:Y:S01]  /*6ac0*/  LOP3.LUT P0, RZ, R59, 0x1b0, RZ, 0xc0, !PT ;  /* 0x000001b03bff7812 */ /* 0x000fe2000780c0ff */
[----:B------:R-:W-:Y:S01]  /*6ad0*/  USHF.L.U32 UR50, UR20, 0x6, URZ ;  /* 0x0000000614327899 */ /* 0x000fe200080006ff */
[----:B------:R-:W-:Y:S01]  /*6ae0*/  BSSY.RECONVERGENT B6, `(.L_x_111) ;  /* 0x0000034000067945 */ /* 0x000fe20003800200 */
[----:B------:R-:W-:Y:S01]  /*6af0*/  USHF.L.U32 UR49, UR32, 0x8, URZ ;  /* 0x0000000820317899 */ /* 0x000fe200080006ff */
[----:B------:R-:W-:Y:S06]  /*6b00*/  IADD3 R61, PT, PT, R61, 0x1, RZ ;  /* 0x000000013d3d7810 */ /* 0x000fec0007ffe0ff */
[----:B------:R-:W1:Y:S01]  /*6b10*/  @!UP0 LDCU.128 UR12, c[0x0][0xb10] ;  /* 0x00016200ff0c87ac */ /* 0x000e620008000c00 */
[----:B------:R-:W3:Y:S01]  /*6b20*/  @!UP0 LDCU UR5, c[0x0][0xb0c] ;  /* 0x00016180ff0587ac */ /* 0x000ee20008000800 */
[----:B------:R-:W4:Y:S01]  /*6b30*/  @!UP0 LDCU UR10, c[0x0][0xb20] ;  /* 0x00016400ff0a87ac */ /* 0x000f220008000800 */
[----:B-1----:R-:W-:Y:S02]  /*6b40*/  UIMAD.WIDE.U32 UR8, UR38, UR12, URZ ;  /* 0x0000000c260872a5 */ /* 0x002fe4000f8e00ff */
[----:B------:R-:W-:Y:S02]  /*6b50*/  UIMAD.WIDE.U32 UR6, UR37, UR15, URZ ;  /* 0x0000000f250672a5 */ /* 0x000fe4000f8e00ff */
[----:B------:R-:W-:Y:S03]  /*6b60*/  @!UP0 UISETP.NE.AND UP1, UPT, UR14, 0x1, UPT ;  /* 0x000000010e00888c */ /* 0x000fe6000bf25270 */
[----:B------:R-:W-:Y:S01]  /*6b70*/  @!UP0 UMOV UR4, UR9 ;  /* 0x0000000900048c82 */ /* 0x000fe20008000000 */
[----:B---3--:R-:W-:Y:S02]  /*6b80*/  @!UP0 UISETP.NE.AND UP2, UPT, UR5, 0x1, UPT ;  /* 0x000000010500888c */ /* 0x008fe4000bf45270 */
[----:B------:R-:W-:Y:S01]  /*6b90*/  @!UP0 USHF.R.U32.HI UR4, URZ, UR13, UR4 ;  /* 0x0000000dff048299 */ /* 0x000fe20008011604 */
[----:B------:R-:W-:Y:S02]  /*6ba0*/  @!UP0 UMOV UR6, UR7 ;  /* 0x0000000700068c82 */ /* 0x000fe40008000000 */
[----:B----4-:R-:W-:Y:S02]  /*6bb0*/  @!UP0 USHF.R.U32.HI UR6, URZ, UR10, UR6 ;  /* 0x0000000aff068299 */ /* 0x010fe40008011606 */
[----:B------:R-:W-:Y:S02]  /*6bc0*/  @!UP0 USEL UR7, UR38, UR4, !UP2 ;  /* 0x0000000426078287 */ /* 0x000fe4000d000000 */
[----:B------:R-:W-:Y:S04]  /*6bd0*/  @!UP0 USEL UR6, UR37, UR6, !UP1 ;  /* 0x0000000625068287 */ /* 0x000fe8000c800000 */
[----:B------:R-:W-:Y:S02]  /*6be0*/  @!UP0 UIADD3 UR4, UPT, UPT, -UR7, UR6, URZ ;  /* 0x0000000607048290 */ /* 0x000fe4000fffe1ff */
[----:B------:R-:W-:Y:S02]  /*6bf0*/  @!UP0 UIADD3 UR6, UPT, UPT, UR7, -UR6, URZ ;  /* 0x8000000607068290 */ /* 0x000fe4000fffe0ff */
[----:B------:R-:W-:Y:S02]  /*6c00*/  @!UP0 UIMAD UR38, UR4, UR5, UR38 ;  /* 0x00000005042682a4 */ /* 0x000fe4000f8e0226 */
[----:B------:R-:W-:Y:S01]  /*6c10*/  @!UP0 UIMAD UR37, UR6, UR14, UR37 ;  /* 0x0000000e062582a4 */ /* 0x000fe2000f8e0225 */
[----:B------:R-:W-:Y:S11]  /*6c20*/  @!P0 BRA `(.L_x_112) ;  /* 0x00000000007c8947 */ /* 0x000ff60003800000 */
[----:B------:R-:W1:Y:S01]  /*6c30*/  LDCU.64 UR8, c[0x4][0x80] ;  /* 0x01001000ff0877ac */ /* 0x000e620008000a00 */
[----:B------:R-:W-:Y:S01]  /*6c40*/  MOV R2, 0x0 ;  /* 0x0000000000027802 */ /* 0x000fe20000000f00 */
[----:B------:R-:W-:Y:S02]  /*6c50*/  HFMA2 R12, -RZ, RZ, 0, 5.9604644775390625e-08 ;  /* 0x00000001ff0c7431 */ /* 0x000fe400000001ff */
[----:B------:R-:W-:Y:S01]  /*6c60*/  IMAD.MOV.U32 R8, RZ, RZ, 0x70 ;  /* 0x00000070ff087424 */ /* 0x000fe200078e00ff */
[----:B------:R3:W4:Y:S01]  /*6c70*/  LDC.64 R14, c[0x4][R2] ;  /* 0x01000000020e7b82 */ /* 0x0007220000000a00 */
[----:B------:R-:W2:Y:S01]  /*6c80*/  LDCU.64 UR6, c[0x4][0x88] ;  /* 0x01001100ff0677ac */ /* 0x000ea20008000a00 */
[----:B------:R-:W-:Y:S01]  /*6c90*/  IMAD.MOV.U32 R13, RZ, RZ, RZ ;  /* 0x000000ffff0d7224 */ /* 0x000fe200078e00ff */
[----:B------:R-:W2:Y:S01]  /*6ca0*/  LDCU.64 UR4, c[0x4][0x8] ;  /* 0x01000100ff0477ac */ /* 0x000ea20008000a00 */
[----:B-1----:R-:W-:Y:S01]  /*6cb0*/  MOV R5, UR9 ;  /* 0x0000000900057c02 */ /* 0x002fe20008000f00 */
[----:B------:R-:W-:Y:S01]  /*6cc0*/  IMAD.U32 R4, RZ, RZ, UR8 ;  /* 0x00000008ff047e24 */ /* 0x000fe2000f8e00ff */
[----:B--2---:R-:W-:Y:S01]  /*6cd0*/  MOV R7, UR7 ;  /* 0x0000000700077c02 */ /* 0x004fe20008000f00 */
[----:B------:R-:W-:Y:S01]  /*6ce0*/  IMAD.U32 R6, RZ, RZ, UR6 ;  /* 0x00000006ff067e24 */ /* 0x000fe2000f8e00ff */
[----:B------:R-:W-:Y:S01]  /*6cf0*/  MOV R11, UR5 ;  /* 0x00000005000b7c02 */ /* 0x000fe20008000f00 */
[----:B------:R-:W-:Y:S02]  /*6d00*/  IMAD.U32 R10, RZ, RZ, UR4 ;  /* 0x00000004ff0a7e24 */ /* 0x000fe4000f8e00ff */
[----:B------:R-:W-:Y:S07]  /*6d10*/  LEPC R20, `(.L_x_113) ;  /* 0x000000001014794e */ /* 0x000fee0000000000 */
[----:B---345:R-:W-:Y:S05]  /*6d20*/  CALL.ABS.NOINC R14 ;  /* 0x000000000e007343 */ /* 0x038fea0003c00000 */
.L_x_113:
[----:B------:R-:W1:Y:S01]  /*6d30*/  LDCU.64 UR8, c[0x4][0x80] ;  /* 0x01001000ff0877ac */ /* 0x000e620008000a00 */
[----:B------:R-:W2:Y:S01]  /*6d40*/  LDC.64 R2, c[0x4][R2] ;  /* 0x0100000002027b82 */ /* 0x000ea20000000a00 */
[----:B------:R-:W-:Y:S02]  /*6d50*/  HFMA2 R12, -RZ, RZ, 0, 5.9604644775390625e-08 ;  /* 0x00000001ff0c7431 */ /* 0x000fe400000001ff */
[----:B------:R-:W-:Y:S02]  /*6d60*/  IMAD.MOV.U32 R8, RZ, RZ, 0x70 ;  /* 0x00000070ff087424 */ /* 0x000fe400078e00ff */
[----:B------:R-:W-:Y:S01]  /*6d70*/  IMAD.MOV.U32 R13, RZ, RZ, RZ ;  /* 0x000000ffff0d7224 */ /* 0x000fe200078e00ff */
[----:B------:R-:W3:Y:S01]  /*6d80*/  LDCU.64 UR6, c[0x4][0x88] ;  /* 0x01001100ff0677ac */ /* 0x000ee20008000a00 */
[----:B------:R-:W4:Y:S01]  /*6d90*/  LDCU.64 UR4, c[0x4][0x8] ;  /* 0x01000100ff0477ac */ /* 0x000f220008000a00 */
[----:B-1----:R-:W-:Y:S02]  /*6da0*/  MOV R4, UR8 ;  /* 0x0000000800047c02 */ /* 0x002fe40008000f00 */
[----:B------:R-:W-:Y:S02]  /*6db0*/  MOV R5, UR9 ;  /* 0x0000000900057c02 */ /* 0x000fe40008000f00 */
[----:B---3--:R-:W-:Y:S01]  /*6dc0*/  MOV R7, UR7 ;  /* 0x0000000700077c02 */ /* 0x008fe20008000f00 */
[----:B------:R-:W-:Y:S01]  /*6dd0*/  IMAD.U32 R6, RZ, RZ, UR6 ;  /* 0x00000006ff067e24 */ /* 0x000fe2000f8e00ff */
[----:B----4-:R-:W-:Y:S01]  /*6de0*/  MOV R11, UR5 ;  /* 0x00000005000b7c02 */ /* 0x010fe20008000f00 */
[----:B------:R-:W-:Y:S02]  /*6df0*/  IMAD.U32 R10, RZ, RZ, UR4 ;  /* 0x00000004ff0a7e24 */ /* 0x000fe4000f8e00ff */
[----:B------:R-:W-:Y:S07]  /*6e00*/  LEPC R20, `(.L_x_112) ;  /* 0x000000001014794e */ /* 0x000fee0000000000 */
[----:B--2---:R-:W-:Y:S05]  /*6e10*/  CALL.ABS.NOINC R2 ;  /* 0x0000000002007343 */ /* 0x004fea0003c00000 */
.L_x_112:
[----:B------:R-:W-:Y:S05]  /*6e20*/  BSYNC.RECONVERGENT B6 ;  /* 0x0000000000067941 */ /* 0x000fea0003800200 */
.L_x_111:
[----:B------:R-:W-:Y:S02]  /*6e30*/  ISETP.NE.U32.AND P0, PT, RZ, UR60, PT ;  /* 0x0000003cff007c0c */ /* 0x000fe4000bf05070 */
[C---:B------:R-:W-:Y:S02]  /*6e40*/  ISETP.NE.U32.AND P1, PT, R54.reuse, RZ, PT ;  /* 0x000000ff3600720c */ /* 0x040fe40003f25070 */
[----:B------:R-:W-:Y:S02]  /*6e50*/  ISETP.NE.U32.AND P4, PT, R54, RZ, PT ;  /* 0x000000ff3600720c */ /* 0x000fe40003f85070 */
[----:B------:R-:W-:Y:S02]  /*6e60*/  ISETP.NE.AND.EX P0, PT, RZ, UR61, PT, P0 ;  /* 0x0000003dff007c0c */ /* 0x000fe4000bf05300 */
[C---:B------:R-:W-:Y:S02]  /*6e70*/  ISETP.NE.AND.EX P1, PT, R55.reuse, RZ, PT, P1 ;  /* 0x000000ff3700720c */ /* 0x040fe40003f25310 */
[----:B------:R-:W-:Y:S02]  /*6e80*/  ISETP.NE.AND.EX P4, PT, R55, RZ, P0, P4 ;  /* 0x000000ff3700720c */ /* 0x000fe40000785340 */
[----:B------:R-:W-:Y:S02]  /*6e90*/  ISETP.NE.U32.AND P5, PT, R50, RZ, PT ;  /* 0x000000ff3200720c */ /* 0x000fe40003fa5070 */
[----:B------:R-:W-:Y:S02]  /*6ea0*/  ISETP.NE.U32.AND P3, PT, RZ, UR60, PT ;  /* 0x0000003cff007c0c */ /* 0x000fe4000bf65070 */
[----:B------:R-:W-:Y:S02]  /*6eb0*/  PLOP3.LUT P2, PT, PT, PT, PT, 0x8, 0x80 ;  /* 0x000000000080781c */ /* 0x000fe40003f4e170 */
[----:B------:R-:W-:Y:S02]  /*6ec0*/  ISETP.NE.AND.EX P5, PT, R51, RZ, PT, P5 ;  /* 0x000000ff3300720c */ /* 0x000fe40003fa5350 */
[----:B------:R-:W-:Y:S03]  /*6ed0*/  ISETP.NE.AND.EX P3, PT, RZ, UR61, PT, P3 ;  /* 0x0000003dff007c0c */ /* 0x000fe6000bf65330 */
[----:B------:R-:W-:Y:S01]  /*6ee0*/  @!P4 PLOP3.LUT P2, PT, P1, PT, PT, 0x80, 0x8 ;  /* 0x000000000008c81c */ /* 0x000fe20000f4f070 */
[----:B------:R-:W-:Y:S01]  /*6ef0*/  @!UPT UIADD3 URZ, UPT, UPT, URZ, URZ, URZ ;  /* 0x000000fffffff290 */ /* 0x000fe2000fffe0ff */
[----:B------:R-:W-:Y:S11]  /*6f00*/  @!P1 BRA `(.L_x_114) ;  /* 0x0000000000309947 */ /* 0x000ff60003800000 */
[----:B------:R-:W-:Y:S01]  /*6f10*/  ISETP.NE.U32.AND P0, PT, R52, RZ, PT ;  /* 0x000000ff3400720c */ /* 0x000fe20003f05070 */
[----:B------:R-:W1:Y:S01]  /*6f20*/  LDCU.64 UR4, c[0x0][0x358] ;  /* 0x00006b00ff0477ac */ /* 0x000e620008000a00 */
[----:B------:R-:W-:Y:S02]  /*6f30*/  IMAD.MOV.U32 R26, RZ, RZ, 0x1 ;  /* 0x00000001ff1a7424 */ /* 0x000fe400078e00ff */
[----:B------:R-:W-:Y:S11]  /*6f40*/  ISETP.NE.AND.EX P0, PT, R53, RZ, PT, P0 ;  /* 0x000000ff3500720c */ /* 0x000ff60003f05300 */
[----:B------:R-:W-:Y:S02]  /*6f50*/  @!UPT UIADD3 URZ, UPT, UPT, URZ, URZ, URZ ;  /* 0x000000fffffff290 */ /* 0x000fe4000fffe0ff */
[----:B------:R-:W3:Y:S01]  /*6f60*/  @P0 LDC.64 R2, c[0x0][0x888] ;  /* 0x00022200ff020b82 */ /* 0x000ee20000000a00 */
[----:B--2---:R-:W-:Y:S04]  /*6f70*/  @P0 IMAD R0, R54, UR36, RZ ;  /* 0x0000002436000c24 */ /* 0x004fe8000f8e02ff */
[----:B---3--:R-:W-:Y:S04]  /*6f80*/  @P0 IMAD.WIDE R2, R0, 0x4, R2 ;  /* 0x0000000400020825 */ /* 0x008fe800078e0202 */
[----:B------:R-:W-:Y:S01]  /*6f90*/  HFMA2 R0, -RZ, RZ, 0, 5.9604644775390625e-08 ;  /* 0x00000001ff007431 */ /* 0x000fe200000001ff */
[----:B-1---5:R1:W5:Y:S04]  /*6fa0*/  @P0 LDG.E R27, desc[UR4][R2.64] ;  /* 0x00000004021b0981 */ /* 0x022368000c1e1900 */
[----:B------:R-:W-:Y:S01]  /*6fb0*/  @!P0 PRMT R26, R0, 0x7610, R26 ;  /* 0x00007610001a8816 */ /* 0x000fe2000000001a */
[----:B-1----:R-:W3:Y:S06]  /*6fc0*/  @!P0 LDC R27, c[0x0][0x880] ;  /* 0x00022000ff1b8b82 */ /* 0x002eec0000000800 */
.L_x_114:
[----:B------:R-:W-:Y:S05]  /*6fd0*/  @!P5 BRA `(.L_x_115) ;  /* 0x000000000024d947 */ /* 0x000fea0003800000 */
[----:B------:R-:W-:Y:S01]  /*6fe0*/  ISETP.NE.U32.AND P0, PT, R48, RZ, PT ;  /* 0x000000ff3000720c */ /* 0x000fe20003f05070 */
[----:B------:R-:W1:Y:S03]  /*6ff0*/  LDCU.64 UR4, c[0x0][0x358] ;  /* 0x00006b00ff0477ac */ /* 0x000e660008000a00 */
[----:B------:R-:W-:Y:S11]  /*7000*/  ISETP.NE.AND.EX P0, PT, R49, RZ, PT, P0 ;  /* 0x000000ff3100720c */ /* 0x000ff60003f05300 */
[----:B------:R-:W-:Y:S02]  /*7010*/  @!UPT UIADD3 URZ, UPT, UPT, URZ, URZ, URZ ;  /* 0x000000fffffff290 */ /* 0x000fe4000fffe0ff */
[----:B------:R-:W4:Y:S01]  /*7020*/  @P0 LDC.64 R2, c[0x0][0x8a8] ;  /* 0x00022a00ff020b82 */ /* 0x000f220000000a00 */
[----:B--2---:R-:W-:Y:S04]  /*7030*/  @P0 IMAD R0, R50, UR36, RZ ;  /* 0x0000002432000c24 */ /* 0x004fe8000f8e02ff */
[----:B----4-:R-:W-:Y:S05]  /*7040*/  @P0 IMAD.WIDE R2, R0, 0x4, R2 ;  /* 0x0000000400020825 */ /* 0x010fea00078e0202 */
[----:B-1---5:R1:W5:Y:S02]  /*7050*/  @P0 LDG.E R24, desc[UR4][R2.64] ;  /* 0x0000000402180981 */ /* 0x022364000c1e1900 */
[----:B-1----:R-:W4:Y:S02]  /*7060*/  @!P0 LDC R24, c[0x0][0x8a0] ;  /* 0x00022800ff188b82 */ /* 0x002f240000000800 */
.L_x_115:
[----:B---3-5:R-:W-:Y:S01]  /*7070*/  FSETP.NEU.AND P0, PT, R27, RZ, PT ;  /* 0x000000ff1b00720b */ /* 0x028fe20003f0d000 */
[----:B------:R-:W-:Y:S01]  /*7080*/  BSSY B1, `(.L_x_116) ;  /* 0x0000037000017945 */ /* 0x000fe20003800000 */
[----:B------:R-:W-:Y:S01]  /*7090*/  SEL R3, RZ, 0xffffffff, P3 ;  /* 0xffffffffff037807 */ /* 0x000fe20001800000 */
[----:B------:R-:W-:Y:S01]  /*70a0*/  IMAD.MOV.U32 R75, RZ, RZ, 0x1 ;  /* 0x00000001ff4b7424 */ /* 0x000fe200078e00ff */
[----:B------:R-:W-:Y:S01]  /*70b0*/  @!P4 LOP3.LUT P3, RZ, R26, 0xff, RZ, 0xc0, !PT ;  /* 0x000000ff1affc812 */ /* 0x000fe2000786c0ff */
[----:B------:R-:W-:Y:S01]  /*70c0*/  IMAD R25, R22, 0x80, R23 ;  /* 0x0000008016197824 */ /* 0x000fe200078e0217 */
[----:B--2---:R-:W-:Y:S01]  /*70d0*/  @!P4 SEL R0, RZ, 0xffffffff, P0 ;  /* 0xffffffffff00c807 */ /* 0x004fe20000000000 */
[----:B------:R-:W-:Y:S01]  /*70e0*/  IMAD R62, R68, -0x10, R66 ;  /* 0xfffffff0443e7824 */ /* 0x000fe200078e0242 */
[----:B------:R-:W-:Y:S01]  /*70f0*/  LEA R72, R22, UR43, 0x3 ;  /* 0x0000002b16487c11 */ /* 0x000fe2000f8e18ff */
[----:B------:R-:W-:Y:S01]  /*7100*/  IMAD.MOV.U32 R74, RZ, RZ, RZ ;  /* 0x000000ffff4a7224 */ /* 0x000fe200078e00ff */
[C---:B------:R-:W-:Y:S02]  /*7110*/  @P2 SEL R0, R3.reuse, R0, !P3 ;  /* 0x0000000003002207 */ /* 0x040fe40005800000 */
[----:B------:R-:W-:Y:S02]  /*7120*/  CS2R R46, SRZ ;  /* 0x00000000002e7805 */ /* 0x000fe4000001ff00 */
[----:B------:R-:W-:Y:S02]  /*7130*/  SEL R2, RZ, 0xffffffff, P0 ;  /* 0xffffffffff027807 */ /* 0x000fe40000000000 */
[----:B------:R-:W-:Y:S02]  /*7140*/  CS2R R44, SRZ ;  /* 0x00000000002c7805 */ /* 0x000fe4000001ff00 */
[----:B------:R-:W-:Y:S02]  /*7150*/  @!P4 LOP3.LUT R0, R0, 0x1, RZ, 0xc0, !PT ;  /* 0x000000010000c812 */ /* 0x000fe400078ec0ff */
[----:B------:R-:W-:Y:S02]  /*7160*/  CS2R R42, SRZ ;  /* 0x00000000002a7805 */ /* 0x000fe4000001ff00 */
[----:B------:R-:W-:Y:S02]  /*7170*/  CS2R R40, SRZ ;  /* 0x0000000000287805 */ /* 0x000fe4000001ff00 */
[----:B------:R-:W-:Y:S02]  /*7180*/  CS2R R38, SRZ ;  /* 0x0000000000267805 */ /* 0x000fe4000001ff00 */
[----:B------:R-:W-:Y:S02]  /*7190*/  ISETP.NE.U32.OR P5, PT, R0, 0x1, P4 ;  /* 0x000000010000780c */ /* 0x000fe400027a5470 */
[----:B------:R-:W-:Y:S02]  /*71a0*/  CS2R R36, SRZ ;  /* 0x0000000000247805 */ /* 0x000fe4000001ff00 */
[----:B------:R-:W-:Y:S02]  /*71b0*/  LOP3.LUT P4, R60, R26, 0xff, RZ, 0xc0, !PT ;  /* 0x000000ff1a3c7812 */ /* 0x000fe4000788c0ff */
[----:B------:R-:W-:Y:S02]  /*71c0*/  CS2R R34, SRZ ;  /* 0x0000000000227805 */ /* 0x000fe4000001ff00 */
[----:B------:R-:W-:Y:S02]  /*71d0*/  P2R R71, PR, RZ, 0x20 ;  /* 0x00000020ff477803 */ /* 0x000fe40000000000 */
[----:B------:R-:W-:Y:S02]  /*71e0*/  CS2R R32, SRZ ;  /* 0x0000000000207805 */ /* 0x000fe4000001ff00 */
[----:B------:R-:W-:Y:S04]  /*71f0*/  @P1 SEL R2, R3, R2, !P4 ;  /* 0x0000000203021207 */ /* 0x000fe80006000000 */
[----:B------:R-:W-:Y:S02]  /*7200*/  LOP3.LUT R2, R2, 0x1, RZ, 0xc0, !PT ;  /* 0x0000000102027812 */ /* 0x000fe400078ec0ff */
[----:B------:R-:W-:Y:S02]  /*7210*/  @P5 SHF.L.U32 R0, RZ, 0x1f, RZ ;  /* 0x0000001fff005819 */ /* 0x000fe400000006ff */
[----:B------:R-:W-:Y:S02]  /*7220*/  ISETP.NE.U32.AND P0, PT, R2, 0x1, PT ;  /* 0x000000010200780c */ /* 0x000fe40003f05070 */
[----:B------:R1:W2:Y:S02]  /*7230*/  @P5 SYNCS.PHASECHK.TRANS64.TRYWAIT P3, [UR43+0x80], R0 ;  /* 0x00008000ff0055a7 */ /* 0x0002a4000806112b */
[----:B------:R-:W-:Y:S02]  /*7240*/  P2R R76, PR, RZ, 0x1 ;  /* 0x00000001ff4c7803 */ /* 0x000fe40000000000 */
[----:B-1----:R-:W-:Y:S04]  /*7250*/  SHF.L.U32 R0, R64, 0x1f, RZ ;  /* 0x0000001f40007819 */ /* 0x002fe800000006ff */
[----:B------:R1:W3:Y:S01]  /*7260*/  SYNCS.PHASECHK.TRANS64.TRYWAIT P2, [R72+URZ+0xf0], R0 ;  /* 0x0000f000480075a7 */ /* 0x0002e200080411ff */
[----:B--2---:R-:W-:Y:S01]  /*7270*/  @P5 SEL R75, RZ, 0x1, !P3 ;  /* 0x00000001ff4b5807 */ /* 0x004fe20005800000 */
[----:B-1----:R-:W-:Y:S06]  /*7280*/  @!P5 BRA `(.L_x_117) ;  /* 0x000000000058d947 */ /* 0x002fec0003800000 */
[----:B------:R-:W-:Y:S01]  /*7290*/  IMAD.MOV.U32 R46, RZ, RZ, RZ ;  /* 0x000000ffff2e7224 */ /* 0x000fe200078e00ff */
[----:B------:R-:W-:Y:S01]  /*72a0*/  ISETP.NE.AND P0, PT, R75, RZ, PT ;  /* 0x000000ff4b00720c */ /* 0x000fe20003f05270 */
[----:B------:R-:W-:Y:S01]  /*72b0*/  BSSY B0, `(.L_x_118) ;  /* 0x000000c000007945 */ /* 0x000fe20003800000 */
[----:B------:R-:W-:Y:S02]  /*72c0*/  CS2R R34, SRZ ;  /* 0x0000000000227805 */ /* 0x000fe4000001ff00 */
[----:B------:R-:W-:Y:S02]  /*72d0*/  CS2R R32, SRZ ;  /* 0x0000000000207805 */ /* 0x000fe4000001ff00 */
[----:B------:R-:W-:Y:S02]  /*72e0*/  CS2R R38, SRZ ;  /* 0x0000000000267805 */ /* 0x000fe4000001ff00 */
[----:B------:R-:W-:Y:S02]  /*72f0*/  CS2R R36, SRZ ;  /* 0x0000000000247805 */ /* 0x000fe4000001ff00 */
[----:B------:R-:W-:Y:S02]  /*7300*/  CS2R R42, SRZ ;  /* 0x00000000002a7805 */ /* 0x000fe4000001ff00 */
[----:B------:R-:W-:Y:S02]  /*7310*/  CS2R R40, SRZ ;  /* 0x0000000000287805 */ /* 0x000fe4000001ff00 */
[----:B------:R-:W-:Y:S01]  /*7320*/  CS2R R44, SRZ ;  /* 0x00000000002c7805 */ /* 0x000fe2000001ff00 */
[----:B------:R-:W-:Y:S06]  /*7330*/  @P0 BRA `(.L_x_119) ;  /* 0x00000000000c0947 */ /* 0x000fec0003800000 */
[----:B------:R-:W-:Y:S04]  /*7340*/  SHF.L.U32 R3, RZ, 0x1f, RZ ;  /* 0x0000001fff037819 */ /* 0x000fe800000006ff */
[----:B------:R-:W1:Y:S02]  /*7350*/  SYNCS.PHASECHK.TRANS64.TRYWAIT P0, [UR43+0x80], R3 ;  /* 0x00008003ff0075a7 */ /* 0x000e64000800112b */
[----:B-1----:R-:W-:Y:S05]  /*7360*/  @!P0 BRA `(.L_x_120) ;  /* 0x0000004c00b88947 */ /* 0x002fea0003800000 */
.L_x_119:
[----:B------:R-:W-:Y:S05]  /*7370*/  BSYNC B0 ;  /* 0x0000000000007941 */ /* 0x000fea0003800000 */
.L_x_118:
[----:B------:R-:W-:Y:S01]  /*7380*/  ISETP.NE.AND P0, PT, R76, RZ, PT ;  /* 0x000000ff4c00720c */ /* 0x000fe20003f05270 */
[----:B------:R-:W-:Y:S11]  /*7390*/  HFMA2 R74, -RZ, RZ, 0, 5.9604644775390625e-08 ;  /* 0x00000001ff4a7431 */ /* 0x000ff600000001ff */
[----:B------:R-:W-:Y:S01]  /*73a0*/  @!UPT UIADD3 URZ, UPT, UPT, URZ, URZ, URZ ;  /* 0x000000fffffff290 */ /* 0x000fe2000fffe0ff */
[----:B------:R2:W1:Y:S04]  /*73b0*/  @P0 LDS.128 R32, [R67] ;  /* 0x0000000043200984 */ /* 0x0004680000000c00 */
[----:B------:R2:W1:Y:S04]  /*73c0*/  @P0 LDS.128 R36, [R66+0x10] ;  /* 0x0000100042240984 */ /* 0x0004680000000c00 */
[----:B------:R2:W1:Y:S04]  /*73d0*/  @P0 LDS.128 R40, [R65+0x20] ;  /* 0x0000200041280984 */ /* 0x0004680000000c00 */
[----:B------:R2:W1:Y:S02]  /*73e0*/  @P0 LDS.128 R44, [R62+0x30] ;  /* 0x000030003e2c0984 */ /* 0x0004640000000c00 */
.L_x_117:
[----:B------:R-:W-:Y:S05]  /*73f0*/  BSYNC B1 ;  /* 0x0000000000017941 */ /* 0x000fea0003800000 */
.L_x_116:
[----:B-1----:R-:W-:Y:S04]  /*7400*/  SHF.R.U32.HI R2, RZ, 0x15, R25 ;  /* 0x00000015ff027819 */ /* 0x002fe80000011619 */
[----:B------:R-:W-:Y:S01]  /*7410*/  LOP3.LUT P0, RZ, R2, 0x3, R56, 0x48, !PT ;  /* 0x0000000302ff7812 */ /* 0x000fe20007804838 */
[----:B------:R-:W-:Y:S01]  /*7420*/  @!UPT UIADD3 URZ, UPT, UPT, URZ, URZ, URZ ;  /* 0x000000fffffff290 */ /* 0x000fe2000fffe0ff */
[----:B---3--:R-:W-:Y:S11]  /*7430*/  @P2 BRA `(.L_x_121) ;  /* 0x0000000000082947 */ /* 0x008ff60003800000 */
[----:B------:R-:W1:Y:S02]  /*7440*/  SYNCS.PHASECHK.TRANS64.TRYWAIT P1, [R72+URZ+0xf0], R0 ;  /* 0x0000f000480075a7 */ /* 0x000e6400080211ff */
[----:B-1----:R-:W-:Y:S05]  /*7450*/  @!P1 BRA `(.L_x_122) ;  /* 0x0000004c00949947 */ /* 0x002fea0003800000 */
.L_x_121:
[----:B------:R-:W-:Y:S05]  /*7460*/  @!P0 BRA `(.L_x_123) ;  /* 0x0000000000408947 */ /* 0x000fea0003800000 */
[----:B------:R-:W3:Y:S01]  /*7470*/  LDCU.64 UR8, c[0x4][0x70] ;  /* 0x01000e00ff0877ac */ /* 0x000ee20008000a00 */
[----:B------:R-:W-:Y:S01]  /*7480*/  MOV R3, 0x0 ;  /* 0x0000000000037802 */ /* 0x000fe20000000f00 */
[----:B------:R-:W-:Y:S02]  /*7490*/  HFMA2 R12, -RZ, RZ, 0, 5.9604644775390625e-08 ;  /* 0x00000001ff0c7431 */ /* 0x000fe400000001ff */
[----:B------:R-:W-:Y:S02]  /*74a0*/  IMAD.MOV.U32 R8, RZ, RZ, 0x192 ;  /* 0x00000192ff087424 */ /* 0x000fe400078e00ff */
[----:B------:R-:W-:Y:S01]  /*74b0*/  IMAD.MOV.U32 R13, RZ, RZ, RZ ;  /* 0x000000ffff0d7224 */ /* 0x000fe200078e00ff */
[----:B------:R-:W5:Y:S01]  /*74c0*/  LDCU.64 UR6, c[0x4][0x78] ;  /* 0x01000f00ff0677ac */ /* 0x000f620008000a00 */
[----:B------:R-:W1:Y:S01]  /*74d0*/  LDC.64 R2, c[0x4][R3] ;  /* 0x0100000003027b82 */ /* 0x000e620000000a00 */
[----:B------:R-:W2:Y:S01]  /*74e0*/  LDCU.64 UR4, c[0x4][0x10] ;  /* 0x01000200ff0477ac */ /* 0x000ea20008000a00 */
[----:B---3--:R-:W-:Y:S01]  /*74f0*/  MOV R5, UR9 ;  /* 0x0000000900057c02 */ /* 0x008fe20008000f00 */
[----:B------:R-:W-:Y:S01]  /*7500*/  IMAD.U32 R4, RZ, RZ, UR8 ;  /* 0x00000008ff047e24 */ /* 0x000fe2000f8e00ff */
[----:B-----5:R-:W-:Y:S01]  /*7510*/  MOV R7, UR7 ;  /* 0x0000000700077c02 */ /* 0x020fe20008000f00 */
[----:B------:R-:W-:Y:S01]  /*7520*/  IMAD.U32 R6, RZ, RZ, UR6 ;  /* 0x00000006ff067e24 */ /* 0x000fe2000f8e00ff */
[----:B--2---:R-:W-:Y:S01]  /*7530*/  MOV R11, UR5 ;  /* 0x00000005000b7c02 */ /* 0x004fe20008000f00 */
[----:B------:R-:W-:Y:S02]  /*7540*/  IMAD.U32 R10, RZ, RZ, UR4 ;  /* 0x00000004ff0a7e24 */ /* 0x000fe4000f8e00ff */
[----:B------:R-:W-:Y:S07]  /*7550*/  LEPC R20, `(.L_x_123) ;  /* 0x000000001014794e */ /* 0x000fee0000000000 */
[----:B-1--4-:R-:W-:Y:S05]  /*7560*/  CALL.ABS.NOINC R2 ;  /* 0x0000000002007343 */ /* 0x012fea0003c00000 */
.L_x_123:
[----:B------:R-:W-:Y:S05]  /*7570*/  WARPSYNC.ALL ;  /* 0x0000000000007948 */ /* 0x000fea0003800000 */
[----:B------:R-:W-:Y:S01]  /*7580*/  R2UR UR4, R25 ;  /* 0x00000000190472ca */ /* 0x000fe200000e0000 */
[----:B------:R-:W-:Y:S01]  /*7590*/  BSSY.RECONVERGENT B0, `(.L_x_124) ;  /* 0x000003d000007945 */ /* 0x000fe20003800200 */
[----:B------:R-:W-:Y:S11]  /*75a0*/  ISETP.NE.AND P0, PT, R69, RZ, PT ;  /* 0x000000ff4500720c */ /* 0x000ff60003f05270 */
[----:B------:R-:W1:Y:S02]  /*75b0*/  LDTM.x16 R4, tmem[UR4] ;  /* 0x00000004000479ee */ /* 0x000e640008240000 */
[C---:B-1--4-:R-:W-:Y:S01]  /*75c0*/  FMUL R0, R24.reuse, R4 ;  /* 0x0000000418007220 */ /* 0x052fe20000400000 */
[C---:B------:R-:W-:Y:S01]  /*75d0*/  FMUL R2, R24.reuse, R5 ;  /* 0x0000000518027220 */ /* 0x040fe20000400000 */
[C---:B------:R-:W-:Y:S01]  /*75e0*/  FMUL R3, R24.reuse, R6 ;  /* 0x0000000618037220 */ /* 0x040fe20000400000 */
[C---:B------:R-:W-:Y:S01]  /*75f0*/  FMUL R7, R24.reuse, R7 ;  /* 0x0000000718077220 */ /* 0x040fe20000400000 */
[C---:B------:R-:W-:Y:S01]  /*7600*/  FFMA R28, R27.reuse, R32, R0 ;  /* 0x000000201b1c7223 */ /* 0x040fe20000000000 */
        /* <DEDUP_REMOVED lines=10> */
[----:B------:R1:W-:Y:S01]  /*76b0*/  STS.128 [R67], R28 ;  /* 0x0000001c43007388 */ /* 0x0003e20000000c00 */
        /* <DEDUP_REMOVED lines=8> */
[----:B------:R1:W-:Y:S01]  /*7740*/  STS.128 [R66+0x10], R4 ;  /* 0x0000100442007388 */ /* 0x0003e20000000c00 */
[C---:B------:R-:W-:Y:S01]  /*7750*/  FMUL R13, R24.reuse, R17 ;  /* 0x00000011180d7220 */ /* 0x040fe20000400000 */
[C---:B------:R-:W-:Y:S01]  /*7760*/  FFMA R10, R27.reuse, R42, R10 ;  /* 0x0000002a1b0a7223 */ /* 0x040fe2000000000a */
[C---:B------:R-:W-:Y:S01]  /*7770*/  FMUL R14, R24.reuse, R18 ;  /* 0x00000012180e7220 */ /* 0x040fe20000400000 */
[C---:B------:R-:W-:Y:S01]  /*7780*/  FFMA R11, R27.reuse, R43, R15 ;  /* 0x0000002b1b0b7223 */ /* 0x040fe2000000000f */
[----:B------:R-:W-:Y:S01]  /*7790*/  FMUL R19, R24, R19 ;  /* 0x0000001318137220 */ /* 0x000fe20000400000 */
[C---:B------:R-:W-:Y:S01]  /*77a0*/  FFMA R12, R27.reuse, R44, R12 ;  /* 0x0000002c1b0c7223 */ /* 0x040fe2000000000c */
[C---:B------:R-:W-:Y:S01]  /*77b0*/  FFMA R13, R27.reuse, R45, R13 ;  /* 0x0000002d1b0d7223 */ /* 0x040fe2000000000d */
[C---:B------:R-:W-:Y:S01]  /*77c0*/  FFMA R14, R27.reuse, R46, R14 ;  /* 0x0000002e1b0e7223 */ /* 0x040fe2000000000e */
[----:B------:R1:W-:Y:S01]  /*77d0*/  STS.128 [R65+0x20], R8 ;  /* 0x0000200841007388 */ /* 0x0003e20000000c00 */
[----:B------:R-:W-:Y:S05]  /*77e0*/  FFMA R15, R27, R47, R19 ;  /* 0x0000002f1b0f7223 */ /* 0x000fea0000000013 */
[----:B------:R1:W-:Y:S01]  /*77f0*/  STS.128 [R62+0x30], R12 ;  /* 0x0000300c3e007388 */ /* 0x0003e20000000c00 */
[----:B------:R-:W-:Y:S01]  /*7800*/  @!PT LDS RZ, [RZ] ;  /* 0x00000000fffff984 */ /* 0x000fe20000000800 */
[----:B------:R-:W-:Y:S01]  /*7810*/  @!PT LDS RZ, [RZ] ;  /* 0x00000000fffff984 */ /* 0x000fe20000000800 */
[----:B------:R-:W-:Y:S01]  /*7820*/  @!PT LDS RZ, [RZ] ;  /* 0x00000000fffff984 */ /* 0x000fe20000000800 */
[----:B------:R-:W-:Y:S01]  /*7830*/  @!PT LDS RZ, [RZ] ;  /* 0x00000000fffff984 */ /* 0x000fe20000000800 */
[----:B------:R3:W-:Y:S06]  /*7840*/  MEMBAR.ALL.CTA ;  /* 0x0000000000007992 */ /* 0x0007ec0000008000 */
[----:B---3--:R-:W3:Y:S02]  /*7850*/  FENCE.VIEW.ASYNC.S ;  /* 0x00000000000073c6 */ /* 0x008ee40000000000 */
[----:B---3--:R-:W-:Y:S06]  /*7860*/  BAR.SYNC.DEFER_BLOCKING 0x1, 0x80 ;  /* 0x0042000000007b1d */ /* 0x008fec0000010000 */
[----:B------:R-:W-:Y:S05]  /*7870*/  @P0 BRA `(.L_x_125) ;  /* 0x0000000000380947 */ /* 0x000fea0003800000 */
[----:B------:R-:W-:Y:S01]  /*7880*/  UIADD3 UR4, UPT, UPT, UR43, 0x200, URZ ;  /* 0x000002002b047890 */ /* 0x000fe2000fffe0ff */
[----:B------:R-:W-:Y:S01]  /*7890*/  UMOV UR51, UR36 ;  /* 0x0000002400337c82 */ /* 0x000fe20008000000 */
[----:B------:R-:W-:Y:S02]  /*78a0*/  UIADD3 UR9, UPT, UPT, UR49, 0x80, URZ ;  /* 0x0000008031097890 */ /* 0x000fe4000fffe0ff */
[----:B------:R-:W-:Y:S02]  /*78b0*/  UIADD3 UR8, UPT, UPT, UR43, 0x1200, URZ ;  /* 0x000012002b087890 */ /* 0x000fe4000fffe0ff */
[----:B------:R-:W-:Y:S01]  /*78c0*/  MOV R59, UR4 ;  /* 0x00000004003b7c02 */ /* 0x000fe20008000f00 */
[----:B------:R-:W-:Y:S01]  /*78d0*/  UIADD3 UR4, UP0, UPT, UR54, 0x680, URZ ;  /* 0x0000068036047890 */ /* 0x000fe2000ff1e0ff */
[----:B------:R-:W-:Y:S02]  /*78e0*/  UMOV UR10, UR50 ;  /* 0x00000032000a7c82 */ /* 0x000fe40008000000 */
[----:B------:R-:W-:Y:S01]  /*78f0*/  R2UR UR48, R59 ;  /* 0x000000003b3072ca */ /* 0x000fe200000e0000 */
[----:B------:R-:W-:Y:S01]  /*7900*/  UIADD3.X UR5, UPT, UPT, URZ, UR55, URZ, UP0, !UPT ;  /* 0x00000037ff057290 */ /* 0x000fe200087fe4ff */
[----:B------:R-:W-:Y:S11]  /*7910*/  UMOV UR11, UR36 ;  /* 0x00000024000b7c82 */ /* 0x000ff60008000000 */
[----:B------:R3:W-:Y:S01]  /*7920*/  UTMASTG.3D [UR48], [UR4] ;  /* 0x00000030040073b5 */ /* 0x0007e20008010000 */
[----:B------:R3:W-:Y:S01]  /*7930*/  UTMASTG.3D [UR8], [UR4] ;  /* 0x00000008040073b5 */ /* 0x0007e20008010000 */
[----:B------:R0:W-:Y:S01]  /*7940*/  UTMACMDFLUSH ;  /* 0x00000000000079b7 */ /* 0x0001e20000000000 */
[----:B---3--:R-:W-:Y:S04]  /*7950*/  DEPBAR.LE SB0, 0x1 ;  /* 0x000080400000791a */ /* 0x008fe80000000000 */
.L_x_125:
[----:B------:R-:W-:Y:S05]  /*7960*/  BSYNC.RECONVERGENT B0 ;  /* 0x0000000000007941 */ /* 0x000fea0003800200 */
.L_x_124:
[----:B------:R-:W-:Y:S01]  /*7970*/  BAR.SYNC.DEFER_BLOCKING 0x1, 0x80 ;  /* 0x0042000000007b1d */ /* 0x000fe20000010000 */
[----:B------:R-:W-:Y:S01]  /*7980*/  ISETP.NE.AND P1, PT, R71, RZ, PT ;  /* 0x000000ff4700720c */ /* 0x000fe20003f25270 */
[----:B------:R-:W-:Y:S01]  /*7990*/  UISETP.NE.AND UP0, UPT, UR52, URZ, UPT ;  /* 0x000000ff3400728c */ /* 0x000fe2000bf05270 */
[----:B------:R-:W-:Y:S11]  /*79a0*/  LEA R2, R74, UR43, 0x3 ;  /* 0x0000002b4a027c11 */ /* 0x000ff6000f8e18ff */
[----:B-1----:R-:W-:Y:S01]  /*79b0*/  @P1 SHF.L.U32 R4, RZ, 0x1f, RZ ;  /* 0x0000001fff041819 */ /* 0x002fe200000006ff */
[----:B------:R-:W-:Y:S06]  /*79c0*/  BRA.U !UP0, `(.L_x_126) ;  /* 0x0000000108247547 */ /* 0x000fec000b800000 */
[----:B------:R-:W1:Y:S01]  /*79d0*/  S2R R0, SR_CgaCtaId ;  /* 0x0000000000007919 */ /* 0x000e620000008800 */
[----:B------:R-:W-:Y:S01]  /*79e0*/  IMAD.U32 R3, RZ, RZ, UR47 ;  /* 0x0000002fff037e24 */ /* 0x000fe2000f8e00ff */
[----:B------:R-:W-:Y:S04]  /*79f0*/  UIADD3 UR4, UPT, UPT, UR47, 0x1, URZ ;  /* 0x000000012f047890 */ /* 0x000fe8000fffe0ff */
[----:B------:R-:W-:Y:S01]  /*7a00*/  @P1 LEA R3, R3, UR43, 0x3 ;  /* 0x0000002b03031c11 */ /* 0x000fe2000f8e18ff */
[----:B------:R-:W-:Y:S04]  /*7a10*/  UISETP.NE.AND UP0, UPT, UR4, 0x4, UPT ;  /* 0x000000040400788c */ /* 0x000fe8000bf05270 */
[----:B------:R-:W-:Y:S01]  /*7a20*/  @P1 VIADD R3, R3, 0xa0 ;  /* 0x000000a003031836 */ /* 0x000fe20000000000 */
[----:B------:R-:W-:Y:S04]  /*7a30*/  USEL UR47, UR4, URZ, UP0 ;  /* 0x000000ff042f7287 */ /* 0x000fe80008000000 */
[----:B-1----:R-:W-:Y:S04]  /*7a40*/  @P1 PRMT R0, R0, 0x654, R3 ;  /* 0x0000065400001816 */ /* 0x002fe80000000003 */
[----:B------:R1:W-:Y:S04]  /*7a50*/  @P1 SYNCS.ARRIVE.TRANS64.RED.A1T0 RZ, [R0+URZ], RZ ;  /* 0x000000ff00ff19a7 */ /* 0x0003e800081004ff */
.L_x_126:
[----:B------:R-:W3:Y:S01]  /*7a60*/  @P1 SYNCS.PHASECHK.TRANS64.TRYWAIT P0, [R2+URZ+0x80], R4 ;  /* 0x00008004020015a7 */ /* 0x000ee200080011ff */
[----:B------:R-:W-:Y:S01]  /*7a70*/  BSSY B1, `(.L_x_127) ;  /* 0x0000016000017945 */ /* 0x000fe20003800000 */
[----:B---3--:R-:W-:Y:S03]  /*7a80*/  @P1 SEL R75, RZ, 0x1, !P0 ;  /* 0x00000001ff4b1807 */ /* 0x008fe60004000000 */
[----:B------:R-:W-:Y:S05]  /*7a90*/  @!P1 BRA `(.L_x_128) ;  /* 0x00000000004c9947 */ /* 0x000fea0003800000 */
[----:B------:R-:W-:Y:S01]  /*7aa0*/  ISETP.NE.AND P0, PT, R75, RZ, PT ;  /* 0x000000ff4b00720c */ /* 0x000fe20003f05270 */
[----:B------:R-:W-:Y:S01]  /*7ab0*/  BSSY B0, `(.L_x_129) ;  /* 0x000000b000007945 */ /* 0x000fe20003800000 */
[----:B------:R-:W-:Y:S11]  /*7ac0*/  ISETP.NE.AND P1, PT, R76, RZ, PT ;  /* 0x000000ff4c00720c */ /* 0x000ff60003f25270 */
[----:B------:R-:W-:Y:S02]  /*7ad0*/  @!UPT UIADD3 URZ, UPT, UPT, URZ, URZ, URZ ;  /* 0x000000fffffff290 */ /* 0x000fe4000fffe0ff */
[C---:B------:R-:W-:Y:S01]  /*7ae0*/  @P1 IMAD R6, R74.reuse, 0x2000, R67 ;  /* 0x000020004a061824 */ /* 0x040fe200078e0243 */
[C---:B------:R-:W-:Y:S01]  /*7af0*/  @P1 LEA R4, R74.reuse, R65, 0xd ;  /* 0x000000414a041211 */ /* 0x040fe200078e68ff */
[C---:B------:R-:W-:Y:S02]  /*7b00*/  @P1 IMAD R5, R74.reuse, 0x2000, R66 ;  /* 0x000020004a051824 */ /* 0x040fe400078e0242 */
[----:B------:R-:W-:Y:S01]  /*7b10*/  @P1 IMAD R3, R74, 0x2000, R62 ;  /* 0x000020004a031824 */ /* 0x000fe200078e023e */
[----:B------:R-:W-:Y:S06]  /*7b20*/  @P0 BRA `(.L_x_130) ;  /* 0x00000000000c0947 */ /* 0x000fec0003800000 */
[----:B-1----:R-:W-:Y:S04]  /*7b30*/  SHF.L.U32 R0, RZ, 0x1f, RZ ;  /* 0x0000001fff007819 */ /* 0x002fe800000006ff */
[----:B------:R-:W1:Y:S02]  /*7b40*/  SYNCS.PHASECHK.TRANS64.TRYWAIT P0, [R2+URZ+0x80], R0 ;  /* 0x00008000020075a7 */ /* 0x000e6400080011ff */
[----:B-1----:R-:W-:Y:S05]  /*7b50*/  @!P0 BRA `(.L_x_131) ;  /* 0x0000004400e88947 */ /* 0x002fea0003800000 */
.L_x_130:
[----:B------:R-:W-:Y:S05]  /*7b60*/  BSYNC B0 ;  /* 0x0000000000007941 */ /* 0x000fea0003800000 */
.L_x_129:
[----:B------:R-:W-:Y:S02]  /*7b70*/  ISETP.NE.AND P0, PT, R76, RZ, PT ;  /* 0x000000ff4c00720c */ /* 0x000fe40003f05270 */
[----:B------:R-:W-:Y:S11]  /*7b80*/  IADD3 R74, PT, PT, R74, 0x1, RZ ;  /* 0x000000014a4a7810 */ /* 0x000ff60007ffe0ff */
[----:B------:R3:W4:Y:S04]  /*7b90*/  @P0 LDS.128 R32, [R6] ;  /* 0x0000000006200984 */ /* 0x0007280000000c00 */
[----:B------:R3:W1:Y:S04]  /*7ba0*/  @P0 LDS.128 R36, [R5+0x10] ;  /* 0x0000100005240984 */ /* 0x0006680000000c00 */
[----:B------:R3:W1:Y:S04]  /*7bb0*/  @P0 LDS.128 R40, [R4+0x20] ;  /* 0x0000200004280984 */ /* 0x0006680000000c00 */
[----:B------:R3:W1:Y:S02]  /*7bc0*/  @P0 LDS.128 R44, [R3+0x30] ;  /* 0x00003000032c0984 */ /* 0x0006640000000c00 */
.L_x_128:
[----:B------:R-:W-:Y:S05]  /*7bd0*/  BSYNC B1 ;  /* 0x0000000000017941 */ /* 0x000fea0003800000 */
.L_x_127:
[----:B-1----:R-:W-:Y:S05]  /*7be0*/  VIADD R0, R25, 0x10 ;  /* 0x0000001019007836 */ /* 0x002fea0000000000 */
[----:B------:R-:W-:Y:S04]  /*7bf0*/  SHF.R.U32.HI R0, RZ, 0x15, R0 ;  /* 0x00000015ff007819 */ /* 0x000fe80000011600 */
[----:B------:R-:W-:Y:S11]  /*7c00*/  LOP3.LUT P0, RZ, R0, 0x3, R56, 0x48, !PT ;  /* 0x0000000300ff7812 */ /* 0x000ff60007804838 */
[----:B------:R-:W-:Y:S02]  /*7c10*/  @!UPT UIADD3 URZ, UPT, UPT, URZ, URZ, URZ ;  /* 0x000000fffffff290 */ /* 0x000fe4000fffe0ff */
[----:B------:R-:W-:Y:S05]  /*7c20*/  @!P0 BRA `(.L_x_132) ;  /* 0x0000000000408947 */ /* 0x000fea0003800000 */
[----:B------:R-:W1:Y:S01]  /*7c30*/  LDCU.64 UR8, c[0x4][0x70] ;  /* 0x01000e00ff0877ac */ /* 0x000e620008000a00 */
[----:B---3--:R-:W-:Y:S01]  /*7c40*/  MOV R3, 0x0 ;  /* 0x0000000000037802 */ /* 0x008fe20000000f00 */
[----:B------:R-:W-:Y:S02]  /*7c50*/  HFMA2 R12, -RZ, RZ, 0, 5.9604644775390625e-08 ;  /* 0x00000001ff0c7431 */ /* 0x000fe400000001ff */
[----:B------:R-:W-:Y:S02]  /*7c60*/  IMAD.MOV.U32 R8, RZ, RZ, 0x192 ;  /* 0x00000192ff087424 */ /* 0x000fe400078e00ff */
[----:B------:R-:W-:Y:S01]  /*7c70*/  IMAD.MOV.U32 R13, RZ, RZ, RZ ;  /* 0x000000ffff0d7224 */ /* 0x000fe200078e00ff */
[----:B------:R-:W3:Y:S01]  /*7c80*/  LDCU.64 UR6, c[0x4][0x78] ;  /* 0x01000f00ff0677ac */ /* 0x000ee20008000a00 */
[----:B------:R-:W2:Y:S01]  /*7c90*/  LDC.64 R2, c[0x4][R3] ;  /* 0x0100000003027b82 */ /* 0x000ea20000000a00 */
[----:B------:R-:W5:Y:S01]  /*7ca0*/  LDCU.64 UR4, c[0x4][0x10] ;  /* 0x01000200ff0477ac */ /* 0x000f620008000a00 */
[----:B-1----:R-:W-:Y:S01]  /*7cb0*/  MOV R5, UR9 ;  /* 0x0000000900057c02 */ /* 0x002fe20008000f00 */
[----:B------:R-:W-:Y:S01]  /*7cc0*/  IMAD.U32 R4, RZ, RZ, UR8 ;  /* 0x00000008ff047e24 */ /* 0x000fe2000f8e00ff */
[----:B---3--:R-:W-:Y:S01]  /*7cd0*/  MOV R7, UR7 ;  /* 0x0000000700077c02 */ /* 0x008fe20008000f00 */
[----:B------:R-:W-:Y:S01]  /*7ce0*/  IMAD.U32 R6, RZ, RZ, UR6 ;  /* 0x00000006ff067e24 */ /* 0x000fe2000f8e00ff */
[----:B-----5:R-:W-:Y:S01]  /*7cf0*/  MOV R11, UR5 ;  /* 0x00000005000b7c02 */ /* 0x020fe20008000f00 */
[----:B------:R-:W-:Y:S02]  /*7d00*/  IMAD.U32 R10, RZ, RZ, UR4 ;  /* 0x00000004ff0a7e24 */ /* 0x000fe4000f8e00ff */
[----:B------:R-:W-:Y:S07]  /*7d10*/  LEPC R20, `(.L_x_132) ;  /* 0x000000001014794e */ /* 0x000fee0000000000 */
[----:B--2-4-:R-:W-:Y:S05]  /*7d20*/  CALL.ABS.NOINC R2 ;  /* 0x0000000002007343 */ /* 0x014fea0003c00000 */
.L_x_132:
[----:B------:R-:W1:Y:S01]  /*7d30*/  S2R R73, SR_CgaCtaId ;  /* 0x0000000000497919 */ /* 0x000e620000008800 */
[----:B------:R-:W-:Y:S05]  /*7d40*/  WARPSYNC.ALL ;  /* 0x0000000000007948 */ /* 0x000fea0003800000 */
[----:B------:R-:W-:Y:S01]  /*7d50*/  R2UR UR4, R25 ;  /* 0x00000000190472ca */ /* 0x000fe200000e0000 */
[----:B------:R-:W-:Y:S01]  /*7d60*/  BSSY.RECONVERGENT B0, `(.L_x_133) ;  /* 0x0000044000007945 */ /* 0x000fe20003800200 */
[----:B------:R-:W-:Y:S02]  /*7d70*/  ISETP.NE.AND P6, PT, R71, RZ, PT ;  /* 0x000000ff4700720c */ /* 0x000fe40003fc5270 */
[----:B------:R-:W-:Y:S02]  /*7d80*/  ISETP.NE.AND P0, PT, R69, RZ, PT ;  /* 0x000000ff4500720c */ /* 0x000fe40003f05270 */
[----:B------:R-:W-:Y:S07]  /*7d90*/  MOV R20, UR47 ;  /* 0x0000002f00147c02 */ /* 0x000fee0008000f00 */
[----:B---3--:R-:W3:Y:S02]  /*7da0*/  LDTM.x16 R4, tmem[UR4+0x10] ;  /* 0x00001004000479ee */ /* 0x008ee40008240000 */
[----:B------:R-:W-:Y:S04]  /*7db0*/  @P6 LEA R20, R20, UR43, 0x3 ;  /* 0x0000002b14146c11 */ /* 0x000fe8000f8e18ff */
[----:B------:R-:W-:Y:S01]  /*7dc0*/  @P6 IADD3 R20, PT, PT, R20, 0xa0, RZ ;  /* 0x000000a014146810 */ /* 0x000fe20007ffe0ff */
[C---:B---3--:R-:W-:Y:S01]  /*7dd0*/  FMUL R0, R24.reuse, R4 ;  /* 0x0000000418007220 */ /* 0x048fe20000400000 */
[C---:B------:R-:W-:Y:S01]  /*7de0*/  FMUL R2, R24.reuse, R5 ;  /* 0x0000000518027220 */ /* 0x040fe20000400000 */
[C---:B------:R-:W-:Y:S01]  /*7df0*/  FMUL R3, R24.reuse, R6 ;  /* 0x0000000618037220 */ /* 0x040fe20000400000 */
[C---:B------:R-:W-:Y:S01]  /*7e00*/  FMUL R7, R24.reuse, R7 ;  /* 0x0000000718077220 */ /* 0x040fe20000400000 */
[C---:B----4-:R-:W-:Y:S01]  /*7e10*/  FFMA R28, R27.reuse, R32, R0 ;  /* 0x000000201b1c7223 */ /* 0x050fe20000000000 */
        /* <DEDUP_REMOVED lines=10> */
[----:B------:R-:W-:Y:S01]  /*7ec0*/  STS.128 [R67+0x2000], R28 ;  /* 0x0020001c43007388 */ /* 0x000fe20000000c00 */
        /* <DEDUP_REMOVED lines=18> */
[----:B------:R-:W-:Y:S01]  /*7ff0*/  FFMA R19, R27, R47, R12 ;  /* 0x0000002f1b137223 */ /* 0x000fe2000000000c */
[----:B------:R-:W-:Y:S02]  /*8000*/  @P6 SHF.L.U32 R0, RZ, 0x1f, RZ ;  /* 0x0000001fff006819 */ /* 0x000fe400000006ff */
[----:B-1----:R-:W-:Y:S02]  /*8010*/  @P6 PRMT R20, R73, 0x654, R20 ;  /* 0x0000065449146816 */ /* 0x002fe40000000014 */
[----:B------:R4:W-:Y:S01]  /*8020*/  STS.128 [R62+0x2030], R16 ;  /* 0x002030103e007388 */ /* 0x0009e20000000c00 */
[----:B------:R-:W-:Y:S01]  /*8030*/  @!PT LDS RZ, [RZ] ;  /* 0x00000000fffff984 */ /* 0x000fe20000000800 */
[----:B------:R-:W-:Y:S01]  /*8040*/  @!PT LDS RZ, [RZ] ;  /* 0x00000000fffff984 */ /* 0x000fe20000000800 */
[----:B------:R-:W-:Y:S01]  /*8050*/  @!PT LDS RZ, [RZ] ;  /* 0x00000000fffff984 */ /* 0x000fe20000000800 */
[----:B------:R-:W-:Y:S01]  /*8060*/  @!PT LDS RZ, [RZ] ;  /* 0x00000000fffff984 */ /* 0x000fe20000000800 */
[----:B------:R1:W-:Y:S06]  /*8070*/  MEMBAR.ALL.CTA ;  /* 0x0000000000007992 */ /* 0x0003ec0000008000 */
[----:B-1----:R-:W1:Y:S01]  /*8080*/  FENCE.VIEW.ASYNC.S ;  /* 0x00000000000073c6 */ /* 0x002e620000000000 */
[----:B---3--:R-:W-:Y:S01]  /*8090*/  LEA R6, R74, UR43, 0x3 ;  /* 0x0000002b4a067c11 */ /* 0x008fe2000f8e18ff */
[----:B-1----:R-:W-:Y:S06]  /*80a0*/  BAR.SYNC.DEFER_BLOCKING 0x1, 0x80 ;  /* 0x0042000000007b1d */ /* 0x002fec0000010000 */
[----:B------:R-:W-:Y:S05]  /*80b0*/  @P0 BRA `(.L_x_134) ;  /* 0x0000000000380947 */ /* 0x000fea0003800000 */
[----:B------:R-:W-:Y:S02]  /*80c0*/  UIADD3 UR4, UP0, UPT, UR54, 0x680, URZ ;  /* 0x0000068036047890 */ /* 0x000fe4000ff1e0ff */
[----:B------:R-:W-:Y:S02]  /*80d0*/  UIADD3 UR13, UPT, UPT, UR49, 0x10, URZ ;  /* 0x00000010310d7890 */ /* 0x000fe4000fffe0ff */
[----:B------:R-:W-:Y:S02]  /*80e0*/  UIADD3 UR12, UPT, UPT, UR43, 0x2200, URZ ;  /* 0x000022002b0c7890 */ /* 0x000fe4000fffe0ff */
[----:B------:R-:W-:Y:S01]  /*80f0*/  UIADD3.X UR5, UPT, UPT, URZ, UR55, URZ, UP0, !UPT ;  /* 0x00000037ff057290 */ /* 0x000fe200087fe4ff */
[----:B------:R-:W-:Y:S01]  /*8100*/  UMOV UR14, UR50 ;  /* 0x00000032000e7c82 */ /* 0x000fe20008000000 */
[----:B------:R-:W-:Y:S01]  /*8110*/  UMOV UR15, UR36 ;  /* 0x00000024000f7c82 */ /* 0x000fe20008000000 */
[----:B------:R-:W-:Y:S02]  /*8120*/  UIADD3 UR9, UPT, UPT, UR49, 0x90, URZ ;  /* 0x0000009031097890 */ /* 0x000fe4000fffe0ff */
[----:B------:R-:W-:Y:S01]  /*8130*/  UIADD3 UR8, UPT, UPT, UR43, 0x3200, URZ ;  /* 0x000032002b087890 */ /* 0x000fe2000fffe0ff */
[----:B------:R-:W-:Y:S03]  /*8140*/  UMOV UR10, UR50 ;  /* 0x00000032000a7c82 */ /* 0x000fe60008000000 */
[----:B------:R1:W-:Y:S01]  /*8150*/  UTMASTG.3D [UR12], [UR4] ;  /* 0x0000000c040073b5 */ /* 0x0003e20008010000 */
[----:B------:R-:W-:Y:S04]  /*8160*/  UMOV UR11, UR36 ;  /* 0x00000024000b7c82 */ /* 0x000fe80008000000 */
[----:B------:R1:W-:Y:S01]  /*8170*/  UTMASTG.3D [UR8], [UR4] ;  /* 0x00000008040073b5 */ /* 0x0003e20008010000 */
[----:B------:R0:W-:Y:S01]  /*8180*/  UTMACMDFLUSH ;  /* 0x00000000000079b7 */ /* 0x0001e20000000000 */
[----:B-1----:R-:W-:Y:S04]  /*8190*/  DEPBAR.LE SB0, 0x1 ;  /* 0x000080400000791a */ /* 0x002fe80000000000 */
.L_x_134:
[----:B------:R-:W-:Y:S05]  /*81a0*/  BSYNC.RECONVERGENT B0 ;  /* 0x0000000000007941 */ /* 0x000fea0003800200 */
.L_x_133:
[----:B------:R-:W-:Y:S01]  /*81b0*/  BAR.SYNC.DEFER_BLOCKING 0x1, 0x80 ;  /* 0x0042000000007b1d */ /* 0x000fe20000010000 */
[----:B------:R-:W-:Y:S04]  /*81c0*/  UIADD3 UR4, UPT, UPT, UR47, 0x1, URZ ;  /* 0x000000012f047890 */ /* 0x000fe8000fffe0ff */
[----:B------:R-:W-:Y:S04]  /*81d0*/  UISETP.NE.AND UP0, UPT, UR4, 0x4, UPT ;  /* 0x000000040400788c */ /* 0x000fe8000bf05270 */
[----:B------:R-:W-:Y:S01]  /*81e0*/  USEL UR46, UR4, URZ, UP0 ;  /* 0x000000ff042e7287 */ /* 0x000fe20008000000 */
[----:B------:R1:W-:Y:S01]  /*81f0*/  @P6 SYNCS.ARRIVE.TRANS64.RED.A1T0 RZ, [R20+URZ], RZ ;  /* 0x000000ff14ff69a7 */ /* 0x0003e200081004ff */
[----:B------:R-:W-:Y:S01]  /*8200*/  BSSY B1, `(.L_x_135) ;  /* 0x0000017000017945 */ /* 0x000fe20003800000 */
[----:B------:R-:W3:Y:S02]  /*8210*/  @P6 SYNCS.PHASECHK.TRANS64.TRYWAIT P0, [R6+URZ+0x80], R0 ;  /* 0x00008000060065a7 */ /* 0x000ee400080011ff */
[----:B---3--:R-:W-:Y:S01]  /*8220*/  @P6 SEL R75, RZ, 0x1, !P0 ;  /* 0x00000001ff4b6807 */ /* 0x008fe20004000000 */
[----:B-1----:R-:W-:Y:S06]  /*8230*/  @!P6 BRA `(.L_x_136) ;  /* 0x00000000004ce947 */ /* 0x002fec0003800000 */
        /* <DEDUP_REMOVED lines=9> */
[----:B------:R-:W-:Y:S04]  /*82d0*/  SHF.L.U32 R5, RZ, 0x1f, RZ ;  /* 0x0000001fff057819 */ /* 0x000fe800000006ff */
[----:B------:R-:W1:Y:S02]  /*82e0*/  SYNCS.PHASECHK.TRANS64.TRYWAIT P0, [R6+URZ+0x80], R5 ;  /* 0x00008005060075a7 */ /* 0x000e6400080011ff */
[----:B-1----:R-:W-:Y:S05]  /*82f0*/  @!P0 BRA `(.L_x_139) ;  /* 0x0000004000148947 */ /* 0x002fea0003800000 */
.L_x_138:
[----:B------:R-:W-:Y:S05]  /*8300*/  BSYNC B0 ;  /* 0x0000000000007941 */ /* 0x000fea0003800000 */
.L_x_137:
[----:B------:R-:W-:Y:S02]  /*8310*/  ISETP.NE.AND P0, PT, R76, RZ, PT ;  /* 0x000000ff4c00720c */ /* 0x000fe40003f05270 */
[----:B------:R-:W-:Y:S11]  /*8320*/  IADD3 R74, PT, PT, R74, 0x1, RZ ;  /* 0x000000014a4a7810 */ /* 0x000ff60007ffe0ff */
[----:B------:R3:W1:Y:S04]  /*8330*/  @P0 LDS.128 R32, [R4] ;  /* 0x0000000004200984 */ /* 0x0006680000000c00 */
[----:B------:R3:W1:Y:S04]  /*8340*/  @P0 LDS.128 R36, [R3+0x10] ;  /* 0x0000100003240984 */ /* 0x0006680000000c00 */
[----:B------:R3:W1:Y:S04]  /*8350*/  @P0 LDS.128 R40, [R2+0x20] ;  /* 0x0000200002280984 */ /* 0x0006680000000c00 */
[----:B------:R3:W1:Y:S02]  /*8360*/  @P0 LDS.128 R44, [R0+0x30] ;  /* 0x00003000002c0984 */ /* 0x0006640000000c00 */
.L_x_136:
[----:B------:R-:W-:Y:S05]  /*8370*/  BSYNC B1 ;  /* 0x0000000000017941 */ /* 0x000fea0003800000 */
.L_x_135:
[----:B---3--:R-:W-:Y:S05]  /*8380*/  VIADD R0, R25, 0x20 ;  /* 0x0000002019007836 */ /* 0x008fea0000000000 */
[----:B------:R-:W-:Y:S04]  /*8390*/  SHF.R.U32.HI R0, RZ, 0x15, R0 ;  /* 0x00000015ff007819 */ /* 0x000fe80000011600 */
[----:B------:R-:W-:Y:S11]  /*83a0*/  LOP3.LUT P0, RZ, R0, 0x3, R56, 0x48, !PT ;  /* 0x0000000300ff7812 */ /* 0x000ff60007804838 */
[----:B------:R-:W-:Y:S02]  /*83b0*/  @!UPT UIADD3 URZ, UPT, UPT, URZ, URZ, URZ ;  /* 0x000000fffffff290 */ /* 0x000fe4000fffe0ff */
[----:B------:R-:W-:Y:S05]  /*83c0*/  @!P0 BRA `(.L_x_140) ;  /* 0x0000000000408947 */ /* 0x000fea0003800000 */
[----:B------:R-:W1:Y:S01]  /*83d0*/  LDCU.64 UR8, c[0x4][0x70] ;  /* 0x01000e00ff0877ac */ /* 0x000e620008000a00 */
[----:B------:R-:W-:Y:S01]  /*83e0*/  MOV R3, 0x0 ;  /* 0x0000000000037802 */ /* 0x000fe20000000f00 */
[----:B------:R-:W-:Y:S02]  /*83f0*/  HFMA2 R12, -RZ, RZ, 0, 5.9604644775390625e-08 ;  /* 0x00000001ff0c7431 */ /* 0x000fe400000001ff */
[----:B----4-:R-:W-:Y:S02]  /*8400*/  IMAD.MOV.U32 R8, RZ, RZ, 0x192 ;  /* 0x00000192ff087424 */ /* 0x010fe400078e00ff */
[----:B------:R-:W-:Y:S01]  /*8410*/  IMAD.MOV.U32 R13, RZ, RZ, RZ ;  /* 0x000000ffff0d7224 */ /* 0x000fe200078e00ff */
[----:B------:R-:W3:Y:S01]  /*8420*/  LDCU.64 UR6, c[0x4][0x78] ;  /* 0x01000f00ff0677ac */ /* 0x000ee20008000a00 */
[----:B------:R-:W4:Y:S01]  /*8430*/  LDC.64 R2, c[0x4][R3] ;  /* 0x0100000003027b82 */ /* 0x000f220000000a00 */
        /* <DEDUP_REMOVED lines=9> */
.L_x_140:
[----:B------:R-:W-:Y:S05]  /*84d0*/  WARPSYNC.ALL ;  /* 0x0000000000007948 */ /* 0x000fea0003800000 */
[----:B------:R-:W-:Y:S01]  /*84e0*/  R2UR UR4, R25 ;  /* 0x00000000190472ca */ /* 0x000fe200000e0000 */
[----:B------:R-:W-:Y:S01]  /*84f0*/  BSSY.RECONVERGENT B0, `(.L_x_141) ;  /* 0x0000044000007945 */ /* 0x000fe20003800200 */
[----:B------:R-:W-:Y:S02]  /*8500*/  ISETP.NE.AND P6, PT, R71, RZ, PT ;  /* 0x000000ff4700720c */ /* 0x000fe40003fc5270 */
[----:B------:R-:W-:Y:S02]  /*8510*/  ISETP.NE.AND P0, PT, R69, RZ, PT ;  /* 0x000000ff4500720c */ /* 0x000fe40003f05270 */
[----:B------:R-:W-:Y:S07]  /*8520*/  MOV R20, UR46 ;  /* 0x0000002e00147c02 */ /* 0x000fee0008000f00 */
[----:B-1--4-:R-:W1:Y:S02]  /*8530*/  LDTM.x16 R4, tmem[UR4+0x20] ;  /* 0x00002004000479ee */ /* 0x012e640008240000 */
[----:B------:R-:W-:Y:S04]  /*8540*/  @P6 LEA R20, R20, UR43, 0x3 ;  /* 0x0000002b14146c11 */ /* 0x000fe8000f8e18ff */
[----:B------:R-:W-:Y:S04]  /*8550*/  @P6 IADD3 R20, PT, PT, R20, 0xa0, RZ ;  /* 0x000000a014146810 */ /* 0x000fe80007ffe0ff */
[----:B------:R-:W-:Y:S01]  /*8560*/  @P6 PRMT R20, R73, 0x654, R20 ;  /* 0x0000065449146816 */ /* 0x000fe20000000014 */
[C---:B-1----:R-:W-:Y:S01]  /*8570*/  FMUL R0, R24.reuse, R4 ;  /* 0x0000000418007220 */ /* 0x042fe20000400000 */
        /* <DEDUP_REMOVED lines=34> */
[----:B------:R-:W-:Y:S02]  /*87a0*/  LEA R0, R74, UR43, 0x3 ;  /* 0x0000002b4a007c11 */ /* 0x000fe4000f8e18ff */
[----:B------:R-:W-:Y:S02]  /*87b0*/  @P6 SHF.L.U32 R2, RZ, 0x1f, RZ ;  /* 0x0000001fff026819 */ /* 0x000fe400000006ff */
        /* <DEDUP_REMOVED lines=22> */
[----:B---3--:R-:W-:Y:S04]  /*8920*/  DEPBAR.LE SB0, 0x1 ;  /* 0x000080400000791a */ /* 0x008fe80000000000 */
.L_x_142:
[----:B------:R-:W-:Y:S05]  /*8930*/  BSYNC.RECONVERGENT B0 ;  /* 0x0000000000007941 */ /* 0x000fea0003800200 */
.L_x_141:
[----:B------:R-:W-:Y:S01]  /*8940*/  BAR.SYNC.DEFER_BLOCKING 0x1, 0x80 ;  /* 0x0042000000007b1d */ /* 0x000fe20000010000 */
[----:B------:R-:W-:Y:S01]  /*8950*/  UIADD3 UR4, UPT, UPT, UR46, 0x1, URZ ;  /* 0x000000012e047890 */ /* 0x000fe2000fffe0ff */
[----:B------:R-:W-:Y:S03]  /*8960*/  HFMA2 R77, -RZ, RZ, 0, 0 ;  /* 0x00000000ff4d7431 */ /* 0x000fe600000001ff */
[----:B------:R-:W-:Y:S04]  /*8970*/  UISETP.NE.AND UP0, UPT, UR4, 0x4, UPT ;  /* 0x000000040400788c */ /* 0x000fe8000bf05270 */
[----:B------:R-:W-:Y:S01]  /*8980*/  USEL UR44, UR4, URZ, UP0 ;  /* 0x000000ff042c7287 */ /* 0x000fe20008000000 */
[----:B------:R3:W-:Y:S01]  /*8990*/  @P6 SYNCS.ARRIVE.TRANS64.RED.A1T0 RZ, [R20+URZ], RZ ;  /* 0x000000ff14ff69a7 */ /* 0x0007e200081004ff */
[----:B------:R-:W-:Y:S01]  /*89a0*/  BSSY B1, `(.L_x_143) ;  /* 0x000001b000017945 */ /* 0x000fe20003800000 */
[----:B------:R-:W4:Y:S02]  /*89b0*/  @P6 SYNCS.PHASECHK.TRANS64.TRYWAIT P0, [R0+URZ+0x80], R2 ;  /* 0x00008002000065a7 */ /* 0x000f2400080011ff */
[----:B----4-:R-:W-:Y:S01]  /*89c0*/  @P6 SEL R75, RZ, 0x1, !P0 ;  /* 0x00000001ff4b6807 */ /* 0x010fe20004000000 */
[----:B---3--:R-:W-:Y:S06]  /*89d0*/  @!P6 BRA `(.L_x_144) ;  /* 0x00000000005ce947 */ /* 0x008fec0003800000 */
[----:B------:R-:W-:Y:S01]  /*89e0*/  ISETP.NE.AND P0, PT, R75, RZ, PT ;  /* 0x000000ff4b00720c */ /* 0x000fe20003f05270 */
[----:B------:R-:W-:Y:S01]  /*89f0*/  BSSY B0, `(.L_x_145) ;  /* 0x000000b000007945 */ /* 0x000fe20003800000 */
[----:B------:R-:W-:Y:S11]  /*8a00*/  ISETP.NE.AND P1, PT, R76, RZ, PT ;  /* 0x000000ff4c00720c */ /* 0x000ff60003f25270 */
[----:B------:R-:W-:Y:S02]  /*8a10*/  @!UPT UIADD3 URZ, UPT, UPT, URZ, URZ, URZ ;  /* 0x000000fffffff290 */ /* 0x000fe4000fffe0ff */
[C---:B-1----:R-:W-:Y:S01]  /*8a20*/  @P1 IMAD R5, R74.reuse, 0x2000, R67 ;  /* 0x000020004a051824 */ /* 0x042fe200078e0243 */
[C---:B------:R-:W-:Y:S01]  /*8a30*/  @P1 LEA R3, R74.reuse, R65, 0xd ;  /* 0x000000414a031211 */ /* 0x040fe200078e68ff */
[C---:B------:R-:W-:Y:S02]  /*8a40*/  @P1 IMAD R4, R74.reuse, 0x2000, R66 ;  /* 0x000020004a041824 */ /* 0x040fe400078e0242 */
[----:B------:R-:W-:Y:S01]  /*8a50*/  @P1 IMAD R2, R74, 0x2000, R62 ;  /* 0x000020004a021824 */ /* 0x000fe200078e023e */
[----:B------:R-:W-:Y:S06]  /*8a60*/  @P0 BRA `(.L_x_146) ;  /* 0x00000000000c0947 */ /* 0x000fec0003800000 */
[----:B------:R-:W-:Y:S04]  /*8a70*/  SHF.L.U32 R6, RZ, 0x1f, RZ ;  /* 0x0000001fff067819 */ /* 0x000fe800000006ff */
[----:B------:R-:W1:Y:S02]  /*8a80*/  SYNCS.PHASECHK.TRANS64.TRYWAIT P0, [R0+URZ+0x80], R6 ;  /* 0x00008006000075a7 */ /* 0x000e6400080011ff */
[----:B-1----:R-:W-:Y:S05]  /*8a90*/  @!P0 BRA `(.L_x_147) ;  /* 0x0000003800408947 */ /* 0x002fea0003800000 */
.L_x_146:
[----:B------:R-:W-:Y:S05]  /*8aa0*/  BSYNC B0 ;  /* 0x0000000000007941 */ /* 0x000fea0003800000 */
.L_x_145:
[----:B------:R-:W-:Y:S01]  /*8ab0*/  ISETP.NE.AND P0, PT, R76, RZ, PT ;  /* 0x000000ff4c00720c */ /* 0x000fe20003f05270 */
[----:B------:R-:W-:Y:S11]  /*8ac0*/  VIADD R74, R74, 0x1 ;  /* 0x000000014a4a7836 */ /* 0x000ff60000000000 */
[----:B------:R-:W-:Y:S01]  /*8ad0*/  @!UPT UIADD3 URZ, UPT, UPT, URZ, URZ, URZ ;  /* 0x000000fffffff290 */ /* 0x000fe2000fffe0ff */
[----:B------:R3:W4:Y:S04]  /*8ae0*/  @P0 LDS.128 R32, [R5] ;  /* 0x0000000005200984 */ /* 0x0007280000000c00 */
[----:B------:R3:W1:Y:S04]  /*8af0*/  @P0 LDS.128 R36, [R4+0x10] ;  /* 0x0000100004240984 */ /* 0x0006680000000c00 */
[----:B------:R3:W1:Y:S04]  /*8b00*/  @P0 LDS.128 R40, [R3+0x20] ;  /* 0x0000200003280984 */ /* 0x0006680000000c00 */
[----:B------:R3:W1:Y:S01]  /*8b10*/  @P0 LDS.128 R44, [R2+0x30] ;  /* 0x00003000022c0984 */ /* 0x0006620000000c00 */
[C---:B------:R-:W-:Y:S04]  /*8b20*/  ISETP.NE.AND P0, PT, R74.reuse, 0x4, PT ;  /* 0x000000044a00780c */ /* 0x040fe80003f05270 */
[----:B------:R-:W-:Y:S02]  /*8b30*/  SEL R74, R74, RZ, P0 ;  /* 0x000000ff4a4a7207 */ /* 0x000fe40000000000 */
[----:B------:R-:W-:Y:S02]  /*8b40*/  SEL R77, RZ, 0x1, P0 ;  /* 0x00000001ff4d7807 */ /* 0x000fe40000000000 */
.L_x_144:
[----:B------:R-:W-:Y:S05]  /*8b50*/  BSYNC B1 ;  /* 0x0000000000017941 */ /* 0x000fea0003800000 */
.L_x_143:
        /* <DEDUP_REMOVED lines=21> */
.L_x_148:
[----:B------:R-:W-:Y:S05]  /*8cb0*/  WARPSYNC.ALL ;  /* 0x0000000000007948 */ /* 0x000fea0003800000 */
[----:B------:R-:W-:Y:S01]  /*8cc0*/  R2UR UR4, R25 ;  /* 0x00000000190472ca */ /* 0x000fe200000e0000 */
[----:B------:R-:W-:Y:S01]  /*8cd0*/  BSSY.RECONVERGENT B0, `(.L_x_149) ;  /* 0x0000044000007945 */ /* 0x000fe20003800200 */
[----:B------:R-:W-:Y:S02]  /*8ce0*/  ISETP.NE.AND P6, PT, R71, RZ, PT ;  /* 0x000000ff4700720c */ /* 0x000fe40003fc5270 */
[----:B------:R-:W-:Y:S02]  /*8cf0*/  ISETP.NE.AND P0, PT, R69, RZ, PT ;  /* 0x000000ff4500720c */ /* 0x000fe40003f05270 */
[----:B------:R-:W-:Y:S07]  /*8d00*/  MOV R20, UR44 ;  /* 0x0000002c00147c02 */ /* 0x000fee0008000f00 */
[----:B---3--:R-:W1:Y:S02]  /*8d10*/  LDTM.x16 R4, tmem[UR4+0x30] ;  /* 0x00003004000479ee */ /* 0x008e640008240000 */
[----:B------:R-:W-:Y:S04]  /*8d20*/  @P6 LEA R20, R20, UR43, 0x3 ;  /* 0x0000002b14146c11 */ /* 0x000fe8000f8e18ff */
[----:B------:R-:W-:Y:S04]  /*8d30*/  @P6 IADD3 R20, PT, PT, R20, 0xa0, RZ ;  /* 0x000000a014146810 */ /* 0x000fe80007ffe0ff */
[----:B------:R-:W-:Y:S01]  /*8d40*/  @P6 PRMT R20, R73, 0x654, R20 ;  /* 0x0000065449146816 */ /* 0x000fe20000000014 */
[C---:B-1----:R-:W-:Y:S01]  /*8d50*/  FMUL R0, R24.reuse, R4 ;  /* 0x0000000418007220 */ /* 0x042fe20000400000 */
        /* <DEDUP_REMOVED lines=34> */
[----:B------:R-:W-:Y:S04]  /*8f80*/  @P6 SHF.L.U32 R0, R77, 0x1f, RZ ;  /* 0x0000001f4d006819 */ /* 0x000fe800000006ff */
[----:B------:R3:W-:Y:S01]  /*8f90*/  STS.128 [R62+0x6030], R16 ;  /* 0x006030103e007388 */ /* 0x0007e20000000c00 */
[----:B------:R-:W-:Y:S01]  /*8fa0*/  @!PT LDS RZ, [RZ] ;  /* 0x00000000fffff984 */ /* 0x000fe20000000800 */
[----:B------:R-:W-:Y:S01]  /*8fb0*/  @!PT LDS RZ, [RZ] ;  /* 0x00000000fffff984 */ /* 0x000fe20000000800 */
[----:B------:R-:W-:Y:S01]  /*8fc0*/  @!PT LDS RZ, [RZ] ;  /* 0x00000000fffff984 */ /* 0x000fe20000000800 */
[----:B------:R-:W-:Y:S01]  /*8fd0*/  @!PT LDS RZ, [RZ] ;  /* 0x00000000fffff984 */ /* 0x000fe20000000800 */
[----:B------:R4:W-:Y:S06]  /*8fe0*/  MEMBAR.ALL.CTA ;  /* 0x0000000000007992 */ /* 0x0009ec0000008000 */
[----:B----4-:R-:W4:Y:S01]  /*8ff0*/  FENCE.VIEW.ASYNC.S ;  /* 0x00000000000073c6 */ /* 0x010f220000000000 */
[----:B-1----:R-:W-:Y:S01]  /*9000*/  LEA R6, R74, UR43, 0x3 ;  /* 0x0000002b4a067c11 */ /* 0x002fe2000f8e18ff */
[----:B----4-:R-:W-:Y:S06]  /*9010*/  BAR.SYNC.DEFER_BLOCKING 0x1, 0x80 ;  /* 0x0042000000007b1d */ /* 0x010fec0000010000 */
        /* <DEDUP_REMOVED lines=15> */
.L_x_150:
[----:B------:R-:W-:Y:S05]  /*9110*/  BSYNC.RECONVERGENT B0 ;  /* 0x0000000000007941 */ /* 0x000fea0003800200 */
.L_x_149:
[----:B------:R-:W-:Y:S01]  /*9120*/  BAR.SYNC.DEFER_BLOCKING 0x1, 0x80 ;  /* 0x0042000000007b1d */ /* 0x000fe20000010000 */
[----:B------:R-:W-:Y:S04]  /*9130*/  UIADD3 UR4, UPT, UPT, UR44, 0x1, URZ ;  /* 0x000000012c047890 */ /* 0x000fe8000fffe0ff */
[----:B------:R-:W-:Y:S04]  /*9140*/  UISETP.NE.AND UP0, UPT, UR4, 0x4, UPT ;  /* 0x000000040400788c */ /* 0x000fe8000bf05270 */
[----:B------:R-:W-:Y:S01]  /*9150*/  USEL UR47, UR4, URZ, UP0 ;  /* 0x000000ff042f7287 */ /* 0x000fe20008000000 */
[----:B------:R1:W-:Y:S01]  /*9160*/  @P6 SYNCS.ARRIVE.TRANS64.RED.A1T0 RZ, [R20+URZ], RZ ;  /* 0x000000ff14ff69a7 */ /* 0x0003e200081004ff */
[----:B------:R-:W-:Y:S01]  /*9170*/  BSSY B1, `(.L_x_151) ;  /* 0x000001c000017945 */ /* 0x000fe20003800000 */
[----:B------:R-:W4:Y:S02]  /*9180*/  @P6 SYNCS.PHASECHK.TRANS64.TRYWAIT P0, [R6+URZ+0x80], R0 ;  /* 0x00008000060065a7 */ /* 0x000f2400080011ff */
[----:B----4-:R-:W-:Y:S01]  /*9190*/  @P6 SEL R75, RZ, 0x1, !P0 ;  /* 0x00000001ff4b6807 */ /* 0x010fe20004000000 */
        /* <DEDUP_REMOVED lines=10> */
[----:B------:R-:W-:Y:S04]  /*9240*/  SHF.L.U32 R5, R77, 0x1f, RZ ;  /* 0x0000001f4d057819 */ /* 0x000fe800000006ff */
[----:B------:R-:W1:Y:S02]  /*9250*/  SYNCS.PHASECHK.TRANS64.TRYWAIT P0, [R6+URZ+0x80], R5 ;  /* 0x00008005060075a7 */ /* 0x000e6400080011ff */
[----:B-1----:R-:W-:Y:S05]  /*9260*/  @!P0 BRA `(.L_x_155) ;  /* 0x0000003000608947 */ /* 0x002fea0003800000 */
.L_x_154:
[----:B------:R-:W-:Y:S05]  /*9270*/  BSYNC B0 ;  /* 0x0000000000007941 */ /* 0x000fea0003800000 */
.L_x_153:
[----:B------:R-:W-:Y:S01]  /*9280*/  ISETP.NE.AND P0, PT, R76, RZ, PT ;  /* 0x000000ff4c00720c */ /* 0x000fe20003f05270 */
[----:B------:R-:W-:Y:S11]  /*9290*/  VIADD R74, R74, 0x1 ;  /* 0x000000014a4a7836 */ /* 0x000ff60000000000 */
[----:B------:R-:W-:Y:S01]  /*92a0*/  @!UPT UIADD3 URZ, UPT, UPT, URZ, URZ, URZ ;  /* 0x000000fffffff290 */ /* 0x000fe2000fffe0ff */
[----:B------:R-:W4:Y:S04]  /*92b0*/  @P0 LDS.128 R32, [R4] ;  /* 0x0000000004200984 */ /* 0x000f280000000c00 */
[----:B------:R-:W1:Y:S04]  /*92c0*/  @P0 LDS.128 R36, [R3+0x10] ;  /* 0x0000100003240984 */ /* 0x000e680000000c00 */
[----:B------:R-:W1:Y:S04]  /*92d0*/  @P0 LDS.128 R40, [R2+0x20] ;  /* 0x0000200002280984 */ /* 0x000e680000000c00 */
[----:B------:R5:W1:Y:S01]  /*92e0*/  @P0 LDS.128 R44, [R0+0x30] ;  /* 0x00003000002c0984 */ /* 0x000a620000000c00 */
[C---:B------:R-:W-:Y:S04]  /*92f0*/  ISETP.NE.AND P0, PT, R74.reuse, 0x4, PT ;  /* 0x000000044a00780c */ /* 0x040fe80003f05270 */
[----:B------:R-:W-:Y:S02]  /*9300*/  SEL R74, R74, RZ, P0 ;  /* 0x000000ff4a4a7207 */ /* 0x000fe40000000000 */
[----:B-----5:R-:W-:Y:S04]  /*9310*/  SEL R0, RZ, 0x1, P0 ;  /* 0x00000001ff007807 */ /* 0x020fe80000000000 */
[----:B------:R-:W-:Y:S02]  /*9320*/  LOP3.LUT R77, R77, R0, RZ, 0x3c, !PT ;  /* 0x000000004d4d7212 */ /* 0x000fe400078e3cff */
.L_x_152:
[----:B------:R-:W-:Y:S05]  /*9330*/  BSYNC B1 ;  /* 0x0000000000017941 */ /* 0x000fea0003800000 */
.L_x_151:
[----:B------:R-:W-:Y:S05]  /*9340*/  VIADD R0, R25, 0x40 ;  /* 0x0000004019007836 */ /* 0x000fea0000000000 */
[----:B------:R-:W-:Y:S04]  /*9350*/  SHF.R.U32.HI R0, RZ, 0x15, R0 ;  /* 0x00000015ff007819 */ /* 0x000fe80000011600 */
[----:B------:R-:W-:Y:S11]  /*9360*/  LOP3.LUT P0, RZ, R0, 0x3, R56, 0x48, !PT ;  /* 0x0000000300ff7812 */ /* 0x000ff60007804838 */
[----:B------:R-:W-:Y:S02]  /*9370*/  @!UPT UIADD3 URZ, UPT, UPT, URZ, URZ, URZ ;  /* 0x000000fffffff290 */ /* 0x000fe4000fffe0ff */
[----:B------:R-:W-:Y:S05]  /*9380*/  @!P0 BRA `(.L_x_156) ;  /* 0x0000000000408947 */ /* 0x000fea0003800000 */
[----:B------:R-:W1:Y:S01]  /*9390*/  LDCU.64 UR8, c[0x4][0x70] ;  /* 0x01000e00ff0877ac */ /* 0x000e620008000a00 */
[----:B------:R-:W-:Y:S01]  /*93a0*/  MOV R3, 0x0 ;  /* 0x0000000000037802 */ /* 0x000fe20000000f00 */
[----:B------:R-:W-:Y:S02]  /*93b0*/  HFMA2 R12, -RZ, RZ, 0, 5.9604644775390625e-08 ;  /* 0x00000001ff0c7431 */ /* 0x000fe400000001ff */
[----:B---3--:R-:W-:Y:S02]  /*93c0*/  IMAD.MOV.U32 R8, RZ, RZ, 0x192 ;  /* 0x00000192ff087424 */ /* 0x008fe400078e00ff */
        /* <DEDUP_REMOVED lines=12> */
.L_x_156:
[----:B------:R-:W-:Y:S05]  /*9490*/  WARPSYNC.ALL ;  /* 0x0000000000007948 */ /* 0x000fea0003800000 */
[----:B------:R-:W-:Y:S01]  /*94a0*/  R2UR UR4, R25 ;  /* 0x00000000190472ca */ /* 0x000fe200000e0000 */
[----:B------:R-:W-:Y:S01]  /*94b0*/  BSSY.RECONVERGENT B0, `(.L_x_157) ;  /* 0x0000046000007945 */ /* 0x000fe20003800200 */
[----:B------:R-:W-:Y:S02]  /*94c0*/  ISETP.NE.AND P6, PT, R71, RZ, PT ;  /* 0x000000ff4700720c */ /* 0x000fe40003fc5270 */
[----:B------:R-:W-:Y:S02]  /*94d0*/  ISETP.NE.AND P0, PT, R69, RZ, PT ;  /* 0x000000ff4500720c */ /* 0x000fe40003f05270 */
[----:B------:R-:W-:Y:S07]  /*94e0*/  MOV R20, UR47 ;  /* 0x0000002f00147c02 */ /* 0x000fee0008000f00 */
[----:B-1-3--:R-:W1:Y:S02]  /*94f0*/  LDTM.x16 R4, tmem[UR4+0x40] ;  /* 0x00004004000479ee */ /* 0x00ae640008240000 */
        /* <DEDUP_REMOVED lines=18> */
[----:B------:R-:W-:Y:S01]  /*9620*/  STS.128 [R67], R28 ;  /* 0x0000001c43007388 */ /* 0x000fe20000000c00 */
        /* <DEDUP_REMOVED lines=30> */
[----:B------:R-:W-:Y:S02]  /*9810*/  UIADD3 UR4, UPT, UPT, UR43, 0x200, URZ ;  /* 0x000002002b047890 */ /* 0x000fe4000fffe0ff */
[----:B------:R-:W-:Y:S01]  /*9820*/  UIADD3 UR9, UPT, UPT, UR49, 0x40, URZ ;  /* 0x0000004031097890 */ /* 0x000fe2000fffe0ff */
[----:B------:R-:W-:Y:S01]  /*9830*/  UMOV UR10, UR50 ;  /* 0x00000032000a7c82 */ /* 0x000fe20008000000 */
[----:B------:R-:W-:Y:S02]  /*9840*/  UMOV UR11, UR36 ;  /* 0x00000024000b7c82 */ /* 0x000fe40008000000 */
[----:B------:R-:W-:Y:S01]  /*9850*/  MOV R59, UR4 ;  /* 0x00000004003b7c02 */ /* 0x000fe20008000f00 */
[----:B------:R-:W-:Y:S02]  /*9860*/  UIADD3 UR4, UP0, UPT, UR54, 0x680, URZ ;  /* 0x0000068036047890 */ /* 0x000fe4000ff1e0ff */
[----:B------:R-:W-:Y:S01]  /*9870*/  UIADD3 UR13, UPT, UPT, UR49, 0xc0, URZ ;  /* 0x000000c0310d7890 */ /* 0x000fe2000fffe0ff */
[----:B------:R-:W-:Y:S01]  /*9880*/  R2UR UR8, R59 ;  /* 0x000000003b0872ca */ /* 0x000fe200000e0000 */
[----:B------:R-:W-:Y:S02]  /*9890*/  UIADD3.X UR5, UPT, UPT, URZ, UR55, URZ, UP0, !UPT ;  /* 0x00000037ff057290 */ /* 0x000fe400087fe4ff */
[----:B------:R-:W-:Y:S01]  /*98a0*/  UIADD3 UR12, UPT, UPT, UR43, 0x1200, URZ ;  /* 0x000012002b0c7890 */ /* 0x000fe2000fffe0ff */
[----:B------:R-:W-:Y:S01]  /*98b0*/  UMOV UR14, UR50 ;  /* 0x00000032000e7c82 */ /* 0x000fe20008000000 */
[----:B------:R-:W-:Y:S08]  /*98c0*/  UMOV UR15, UR36 ;  /* 0x00000024000f7c82 */ /* 0x000ff00008000000 */
[----:B------:R1:W-:Y:S01]  /*98d0*/  UTMASTG.3D [UR8], [UR4] ;  /* 0x00000008040073b5 */ /* 0x0003e20008010000 */
[----:B------:R1:W-:Y:S01]  /*98e0*/  UTMASTG.3D [UR12], [UR4] ;  /* 0x0000000c040073b5 */ /* 0x0003e20008010000 */
[----:B------:R0:W-:Y:S01]  /*98f0*/  UTMACMDFLUSH ;  /* 0x00000000000079b7 */ /* 0x0001e20000000000 */
[----:B-1----:R-:W-:Y:S04]  /*9900*/  DEPBAR.LE SB0, 0x1 ;  /* 0x000080400000791a */ /* 0x002fe80000000000 */
.L_x_158:
[----:B------:R-:W-:Y:S05]  /*9910*/  BSYNC.RECONVERGENT B0 ;  /* 0x0000000000007941 */ /* 0x000fea0003800200 */
.L_x_157:
        /* <DEDUP_REMOVED lines=21> */
.L_x_162:
[----:B------:R-:W-:Y:S05]  /*9a70*/  BSYNC B0 ;  /* 0x0000000000007941 */ /* 0x000fea0003800000 */
.L_x_161:
        /* <DEDUP_REMOVED lines=11> */
.L_x_160:
[----:B------:R-:W-:Y:S05]  /*9b30*/  BSYNC B1 ;  /* 0x0000000000017941 */ /* 0x000fea0003800000 */
.L_x_159:
        /* <DEDUP_REMOVED lines=21> */
.L_x_164:
        /* <DEDUP_REMOVED lines=70> */
.L_x_166:
[----:B------:R-:W-:Y:S05]  /*a0f0*/  BSYNC.RECONVERGENT B0 ;  /* 0x0000000000007941 */ /* 0x000fea0003800200 */
.L_x_165:
        /* <DEDUP_REMOVED lines=21> */
.L_x_170:
[----:B------:R-:W-:Y:S05]  /*a250*/  BSYNC B0 ;  /* 0x0000000000007941 */ /* 0x000fea0003800000 */
.L_x_169:
        /* <DEDUP_REMOVED lines=11> */
.L_x_168:
[----:B------:R-:W-:Y:S05]  /*a310*/  BSYNC B1 ;  /* 0x0000000000017941 */ /* 0x000fea0003800000 */
.L_x_167:
        /* <DEDUP_REMOVED lines=21> */
.L_x_172:
        /* <DEDUP_REMOVED lines=46> */
[----:B------:R-:W-:Y:S02]  /*a750*/  @P6 SHF.L.U32 R2, R77, 0x1f, RZ ;  /* 0x0000001f4d026819 */ /* 0x000fe400000006ff */
        /* <DEDUP_REMOVED lines=23> */
.L_x_174:
[----:B------:R-:W-:Y:S05]  /*a8d0*/  BSYNC.RECONVERGENT B0 ;  /* 0x0000000000007941 */ /* 0x000fea0003800200 */
.L_x_173:
        /* <DEDUP_REMOVED lines=18> */
[----:B------:R-:W-:Y:S04]  /*aa00*/  SHF.L.U32 R77, R77, 0x1f, RZ ;  /* 0x0000001f4d4d7819 */ /* 0x000fe800000006ff */
[----:B------:R-:W1:Y:S02]  /*aa10*/  SYNCS.PHASECHK.TRANS64.TRYWAIT P0, [R0+URZ+0x80], R77 ;  /* 0x0000804d000075a7 */ /* 0x000e6400080011ff */
[----:B-1----:R-:W-:Y:S05]  /*aa20*/  @!P0 BRA `(.L_x_179) ;  /* 0x0000001800ac8947 */ /* 0x002fea0003800000 */
.L_x_178:
[----:B------:R-:W-:Y:S05]  /*aa30*/  BSYNC B0 ;  /* 0x0000000000007941 */ /* 0x000fea0003800000 */
.L_x_177:
[----:B------:R-:W-:Y:S11]  /*aa40*/  ISETP.NE.AND P0, PT, R76, RZ, PT ;  /* 0x000000ff4c00720c */ /* 0x000ff60003f05270 */
[----:B------:R-:W-:Y:S02]  /*aa50*/  @!UPT UIADD3 URZ, UPT, UPT, URZ, URZ, URZ ;  /* 0x000000fffffff290 */ /* 0x000fe4000fffe0ff */
[----:B------:R3:W4:Y:S04]  /*aa60*/  @P0 LDS.128 R32, [R4] ;  /* 0x0000000004200984 */ /* 0x0007280000000c00 */
[----:B------:R3:W1:Y:S04]  /*aa70*/  @P0 LDS.128 R36, [R3+0x10] ;  /* 0x0000100003240984 */ /* 0x0006680000000c00 */
[----:B------:R3:W1:Y:S04]  /*aa80*/  @P0 LDS.128 R40, [R2+0x20] ;  /* 0x0000200002280984 */ /* 0x0006680000000c00 */
[----:B------:R3:W1:Y:S02]  /*aa90*/  @P0 LDS.128 R44, [R74+0x30] ;  /* 0x000030004a2c0984 */ /* 0x0006640000000c00 */
.L_x_176:
[----:B------:R-:W-:Y:S05]  /*aaa0*/  BSYNC B1 ;  /* 0x0000000000017941 */ /* 0x000fea0003800000 */
.L_x_175:
        /* <DEDUP_REMOVED lines=21> */
.L_x_180:
[----:B------:R-:W-:Y:S01]  /*ac00*/  ISETP.NE.AND P0, PT, R69, RZ, PT ;  /* 0x000000ff4500720c */ /* 0x000fe20003f05270 */
[----:B------:R-:W-:Y:S05]  /*ac10*/  WARPSYNC.ALL ;  /* 0x0000000000007948 */ /* 0x000fea0003800000 */
[----:B------:R-:W-:Y:S01]  /*ac20*/  R2UR UR4, R25 ;  /* 0x00000000190472ca */ /* 0x000fe200000e0000 */
[----:B------:R-:W-:Y:S01]  /*ac30*/  BSSY.RECONVERGENT B0, `(.L_x_181) ;  /* 0x0000040000007945 */ /* 0x000fe20003800200 */
[----:B------:R-:W-:Y:S04]  /*ac40*/  IADD3 R72, PT, PT, R72, 0x110, RZ ;  /* 0x0000011048487810 */ /* 0x000fe80007ffe0ff */
[----:B------:R-:W-:Y:S07]  /*ac50*/  LOP3.LUT R72, R72, 0xfefffff8, RZ, 0xc0, !PT ;  /* 0xfefffff848487812 */ /* 0x000fee00078ec0ff */
[----:B---3--:R-:W1:Y:S01]  /*ac60*/  LDTM.x16 R4, tmem[UR4+0x70] ;  /* 0x00007004000479ee */ /* 0x008e620008240000 */
[----:B------:R-:W-:Y:S01]  /*ac70*/  NOP ;  /* 0x0000000000007918 */ /* 0x000fe20000000000 */
[----:B-1----:R1:W-:Y:S01]  /*ac80*/  SYNCS.ARRIVE.TRANS64.RED.A1T0 RZ, [R72+URZ], RZ ;  /* 0x000000ff48ff79a7 */ /* 0x0023e200081004ff */
[C---:B------:R-:W-:Y:S01]  /*ac90*/  FMUL R0, R24.reuse, R4 ;  /* 0x0000000418007220 */ /* 0x040fe20000400000 */
        /* <DEDUP_REMOVED lines=57> */
.L_x_182:
[----:B------:R-:W-:Y:S05]  /*b030*/  BSYNC.RECONVERGENT B0 ;  /* 0x0000000000007941 */ /* 0x000fea0003800200 */
.L_x_181:
[----:B------:R-:W-:Y:S01]  /*b040*/  BAR.SYNC.DEFER_BLOCKING 0x1, 0x80 ;  /* 0x0042000000007b1d */ /* 0x000fe20000010000 */
[----:B------:R-:W-:Y:S01]  /*b050*/  UISETP.NE.AND UP0, UPT, UR52, -0x8, UPT ;  /* 0xfffffff83400788c */ /* 0x000fe2000bf05270 */
[----:B------:R-:W-:Y:S08]  /*b060*/  IADD3 R22, PT, PT, R22, 0x1, RZ ;  /* 0x0000000116167810 */ /* 0x000ff00007ffe0ff */
[----:B------:R-:W-:Y:S05]  /*b070*/  BRA.U !UP0, `(.L_x_183) ;  /* 0x0000000108247547 */ /* 0x000fea000b800000 */
[----:B------:R-:W-:Y:S01]  /*b080*/  ISETP.NE.AND P0, PT, R71, RZ, PT ;  /* 0x000000ff4700720c */ /* 0x000fe20003f05270 */
[----:B------:R-:W-:Y:S01]  /*b090*/  IMAD.U32 R0, RZ, RZ, UR47 ;  /* 0x0000002fff007e24 */ /* 0x000fe2000f8e00ff */
[----:B------:R-:W-:Y:S04]  /*b0a0*/  UIADD3 UR4, UPT, UPT, UR47, 0x1, URZ ;  /* 0x000000012f047890 */ /* 0x000fe8000fffe0ff */
[----:B------:R-:W-:Y:S04]  /*b0b0*/  UISETP.NE.AND UP0, UPT, UR4, 0x4, UPT ;  /* 0x000000040400788c */ /* 0x000fe8000bf05270 */
[----:B------:R-:W-:Y:S03]  /*b0c0*/  USEL UR47, UR4, URZ, UP0 ;  /* 0x000000ff042f7287 */ /* 0x000fe60008000000 */
[----:B------:R-:W-:Y:S05]  /*b0d0*/  @P0 LEA R0, R0, UR43, 0x3 ;  /* 0x0000002b00000c11 */ /* 0x000fea000f8e18ff */
[----:B------:R-:W-:Y:S05]  /*b0e0*/  @P0 VIADD R0, R0, 0xa0 ;  /* 0x000000a000000836 */ /* 0x000fea0000000000 */
[----:B------:R-:W-:Y:S04]  /*b0f0*/  @P0 PRMT R0, R73, 0x654, R0 ;  /* 0x0000065449000816 */ /* 0x000fe80000000000 */
[----:B------:R3:W-:Y:S03]  /*b100*/  @P0 SYNCS.ARRIVE.TRANS64.RED.A1T0 RZ, [R0+URZ], RZ ;  /* 0x000000ff00ff09a7 */ /* 0x0007e600081004ff */
.L_x_183:
[----:B------:R-:W-:Y:S01]  /*b110*/  R2UR UR6, R70 ;  /* 0x00000000460672ca */ /* 0x000fe200000e0000 */
[----:B------:R-:W-:Y:S01]  /*b120*/  UIADD3 UR52, UPT, UPT, UR52, 0x8, URZ ;  /* 0x0000000834347890 */ /* 0x000fe2000fffe0ff */
[----:B------:R-:W-:Y:S01]  /*b130*/  R2UR UR5, R57 ;  /* 0x00000000390572ca */ /* 0x000fe200000e0000 */
[----:B------:R-:W-:Y:S01]  /*b140*/  UMOV UR36, UR63 ;  /* 0x0000003f00247c82 */ /* 0x000fe20008000000 */
[----:B------:R-:W-:Y:S02]  /*b150*/  R2UR UR4, R58 ;  /* 0x000000003a0472ca */ /* 0x000fe400000e0000 */
[----:B------:R-:W-:Y:S02]  /*b160*/  ISETP.NE.AND P0, PT, R61, 0x2, PT ;  /* 0x000000023d00780c */ /* 0x000fe40003f05270 */
[----:B------:R-:W-:Y:S02]  /*b170*/  ISETP.NE.AND P1, PT, R22, 0x4, PT ;  /* 0x000000041600780c */ /* 0x000fe40003f25270 */
[----:B------:R-:W-:Y:S02]  /*b180*/  SEL R2, RZ, 0x1, P0 ;  /* 0x00000001ff027807 */ /* 0x000fe40000000000 */
[----:B---3--:R-:W-:Y:S01]  /*b190*/  SEL R0, RZ, 0x1, P1 ;  /* 0x00000001ff007807 */ /* 0x008fe20000800000 */
[----:B------:R-:W-:Y:S01]  /*b1a0*/  UISETP.NE.AND UP0, UPT, UR6, URZ, UPT ;  /* 0x000000ff0600728c */ /* 0x000fe2000bf05270 */
[----:B------:R-:W-:Y:S01]  /*b1b0*/  LOP3.LUT R63, R63, R2, RZ, 0x3c, !PT ;  /* 0x000000023f3f7212 */ /* 0x000fe200078e3cff */
[----:B------:R-:W-:Y:S01]  /*b1c0*/  UIADD3 UR32, UPT, UPT, UR37, UR5, URZ ;  /* 0x0000000525207290 */ /* 0x000fe2000fffe0ff */
[----:B------:R-:W-:Y:S01]  /*b1d0*/  LOP3.LUT R64, R64, R0, RZ, 0x3c, !PT ;  /* 0x0000000040407212 */ /* 0x000fe200078e3cff */
[----:B------:R-:W-:Y:S01]  /*b1e0*/  UIADD3 UR20, UPT, UPT, UR38, UR4, URZ ;  /* 0x0000000426147290 */ /* 0x000fe2000fffe0ff */
[----:B------:R-:W-:Y:S02]  /*b1f0*/  SEL R61, R61, RZ, P0 ;  /* 0x000000ff3d3d7207 */ /* 0x000fe40000000000 */
[----:B------:R-:W-:Y:S02]  /*b200*/  SEL R22, R22, RZ, P1 ;  /* 0x000000ff16167207 */ /* 0x000fe40000800000 */
[----:B------:R-:W-:Y:S07]  /*b210*/  BRA.U UP0, `(.L_x_184) ;  /* 0xffffffb100d87547 */ /* 0x000fee000b83ffff */
[----:B------:R-:W3:Y:S01]  /*b220*/  LDCU.64 UR4, c[0x0][0x888] ;  /* 0x00011100ff0477ac */ /* 0x000ee20008000a00 */
[----:B------:R-:W4:Y:S01]  /*b230*/  LDCU.64 UR6, c[0x0][0x890] ;  /* 0x00011200ff0677ac */ /* 0x000f220008000a00 */
[----:B---3--:R-:W-:Y:S02]  /*b240*/  ISETP.NE.U32.AND P2, PT, RZ, UR4, PT ;  /* 0x00000004ff007c0c */ /* 0x008fe4000bf45070 */
[----:B----4-:R-:W-:Y:S02]  /*b250*/  ISETP.NE.U32.AND P1, PT, RZ, UR6, PT ;  /* 0x00000006ff007c0c */ /* 0x010fe4000bf25070 */
[----:B------:R-:W-:Y:S02]  /*b260*/  ISETP.NE.AND.EX P2, PT, RZ, UR5, PT, P2 ;  /* 0x00000005ff007c0c */ /* 0x000fe4000bf45320 */
[----:B------:R-:W-:-:S13]  /*b270*/  ISETP.NE.AND.EX P0, PT, RZ, UR7, PT, P1 ;  /* 0x00000007ff007c0c */ /* 0x000fda000bf05310 */
[----:B------:R-:W-:Y:S05]  /*b280*/  @P2 BRA P0, `(.L_x_185) ;  /* 0x00000000003c2947 */ /* 0x000fea0000000000 */
[----:B------:R-:W-:-:S13]  /*b290*/  ISETP.NE.AND.EX P1, PT, RZ, UR7, PT, P1 ;  /* 0x00000007ff007c0c */ /* 0x000fda000bf25310 */
[----:B------:R-:W-:Y:S05]  /*b2a0*/  @P1 BRA `(.L_x_186) ;  /* 0x00000000000c1947 */ /* 0x000fea0003800000 */
[----:B------:R-:W-:-:S13]  /*b2b0*/  FSETP.NEU.AND P0, PT, R27, RZ, PT ;  /* 0x000000ff1b00720b */ /* 0x000fda0003f0d000 */
[----:B------:R-:W-:Y:S05]  /*b2c0*/  @!P0 EXIT ;  /* 0x000000000000894d */ /* 0x000fea0003800000 */
[----:B------:R-:W-:Y:S05]  /*b2d0*/  BRA `(.L_x_185) ;  /* 0x0000000000287947 */ /* 0x000fea0003800000 */
.L_x_186:
[----:B------:R-:W-:Y:S01]  /*b2e0*/  ISETP.NE.AND P0, PT, R60, RZ, PT ;  /* 0x000000ff3c00720c */ /* 0x000fe20003f05270 */
[----:B------:R-:W-:-:S12]  /*b2f0*/  BSSY.RECONVERGENT B0, `(.L_x_185) ;  /* 0x0000008000007945 */ /* 0x000fd80003800200 */
[----:B------:R-:W-:Y:S05]  /*b300*/  @P0 BRA `(.L_x_187) ;  /* 0x0000000000100947 */ /* 0x000fea0003800000 */
[----:B------:R-:W-:-:S04]  /*b310*/  ISETP.NE.U32.AND P0, PT, RZ, UR4, PT ;  /* 0x00000004ff007c0c */ /* 0x000fc8000bf05070 */
[----:B------:R-:W-:-:S13]  /*b320*/  ISETP.NE.AND.EX P0, PT, RZ, UR5, PT, P0 ;  /* 0x00000005ff007c0c */ /* 0x000fda000bf05300 */
[----:B------:R-:W-:Y:S05]  /*b330*/  @!P0 EXIT ;  /* 0x000000000000894d */ /* 0x000fea0003800000 */
[----:B------:R-:W-:Y:S05]  /*b340*/  BRA `(.L_x_188) ;  /* 0x0000000000087947 */ /* 0x000fea0003800000 */
.L_x_187:
[----:B------:R-:W-:-:S13]  /*b350*/  FSETP.NEU.AND P0, PT, R27, RZ, PT ;  /* 0x000000ff1b00720b */ /* 0x000fda0003f0d000 */
[----:B------:R-:W-:Y:S05]  /*b360*/  @!P0 EXIT ;  /* 0x000000000000894d */ /* 0x000fea0003800000 */
.L_x_188:
[----:B------:R-:W-:Y:S05]  /*b370*/  BSYNC.RECONVERGENT B0 ;  /* 0x0000000000007941 */ /* 0x000fea0003800200 */
.L_x_185:
[----:B------:R-:W3:Y:S01]  /*b380*/  S2UR UR7, SR_CgaCtaId ;  /* 0x00000000000779c3 */ /* 0x000ee20000008800 */
[----:B------:R-:W-:Y:S01]  /*b390*/  ULEA UR6, UR47, UR43, 0x3 ;  /* 0x0000002b2f067291 */ /* 0x000fe2000f8e18ff */
[----:B------:R-:W-:-:S04]  /*b3a0*/  DEPBAR.LE SB0, 0x0 ;  /* 0x000080000000791a */ /* 0x000fc80000000000 */
[----:B------:R-:W-:-:S04]  /*b3b0*/  UIADD3 UR6, UPT, UPT, UR6, 0xa0, URZ ;  /* 0x000000a006067890 */ /* 0x000fc8000fffe0ff */
[----:B---3--:R-:W-:-:S09]  /*b3c0*/  UPRMT UR6, UR7, 0x654, UR6 ;  /* 0x0000065407067896 */ /* 0x008fd20008000006 */
[----:B------:R-:W-:Y:S01]  /*b3d0*/  SYNCS.ARRIVE.TRANS64.RED.A1T0 RZ, [UR6], RZ ;  /* 0x000000ffffff79a7 */ /* 0x000fe20008100406 */
[----:B------:R-:W-:Y:S05]  /*b3e0*/  EXIT ;  /* 0x000000000000794d */ /* 0x000fea0003800000 */
.L_x_24:
[----:B-1----:R1:W2:Y:S02]  /*b3f0*/  SYNCS.PHASECHK.TRANS64.TRYWAIT P0, [R0+URZ+0x140], R2 ;  /* 0x00014002000075a7 */ /* 0x0022a400080011ff */
[----:B--2---:R-:W-:Y:S05]  /*b400*/  @!P0 NANOSLEEP.SYNCS 0x989680 ;  /* 0x009896800000895d */ /* 0x004fea0003900000 */
[----:B------:R-:W2:Y:S02]  /*b410*/  @!P0 SYNCS.PHASECHK.TRANS64 P0, [R0+URZ+0x140], R2 ;  /* 0x00014002000085a7 */ /* 0x000ea400080010ff */
[----:B--2---:R-:W-:Y:S05]  /*b420*/  @!P0 BRA `(.L_x_24) ;  /* 0xfffffffc00f08947 */ /* 0x004fea000383ffff */
[----:B------:R-:W-:Y:S05]  /*b430*/  BRA `(.L_x_189) ;  /* 0xffffff6400ec7947 */ /* 0x000fea000383ffff */
.L_x_27:
[----:B-1----:R-:W-:-:S07]  /*b440*/  MOV R0, UR33 ;  /* 0x0000002100007c02 */ /* 0x002fce0008000f00 */
.L_x_190:
[----:B-1----:R1:W2:Y:S02]  /*b450*/  SYNCS.PHASECHK.TRANS64.TRYWAIT P0, [R0+URZ+0x40], R3 ;  /* 0x00004003000075a7 */ /* 0x0022a400080011ff */
[----:B--2---:R-:W-:Y:S05]  /*b460*/  @!P0 NANOSLEEP.SYNCS 0x989680 ;  /* 0x009896800000895d */ /* 0x004fea0003900000 */
[----:B------:R-:W2:Y:S02]  /*b470*/  @!P0 SYNCS.PHASECHK.TRANS64 P0, [R0+URZ+0x40], R3 ;  /* 0x00004003000085a7 */ /* 0x000ea400080010ff */
[----:B--2---:R-:W-:Y:S05]  /*b480*/  @!P0 BRA `(.L_x_190) ;  /* 0xfffffffc00f08947 */ /* 0x004fea000383ffff */
[----:B------:R-:W-:Y:S05]  /*b490*/  BRA `(.L_x_26) ;  /* 0xffffff68003c7947 */ /* 0x000fea000383ffff */
.L_x_34:
[----:B-1----:R-:W-:-:S07]  /*b4a0*/  MOV R0, UR17 ;  /* 0x0000001100007c02 */ /* 0x002fce0008000f00 */
.L_x_191:
[----:B-1----:R1:W2:Y:S02]  /*b4b0*/  SYNCS.PHASECHK.TRANS64.TRYWAIT P0, [R0+URZ+0x40], R3 ;  /* 0x00004003000075a7 */ /* 0x0022a400080011ff */
[----:B--2---:R-:W-:Y:S05]  /*b4c0*/  @!P0 NANOSLEEP.SYNCS 0x989680 ;  /* 0x009896800000895d */ /* 0x004fea0003900000 */
[----:B------:R-:W2:Y:S02]  /*b4d0*/  @!P0 SYNCS.PHASECHK.TRANS64 P0, [R0+URZ+0x40], R3 ;  /* 0x00004003000085a7 */ /* 0x000ea400080010ff */
[----:B--2---:R-:W-:Y:S05]  /*b4e0*/  @!P0 BRA `(.L_x_191) ;  /* 0xfffffffc00f08947 */ /* 0x004fea000383ffff */
[----:B------:R-:W-:Y:S05]  /*b4f0*/  BRA `(.L_x_33) ;  /* 0xffffff6c00007947 */ /* 0x000fea000383ffff */
.L_x_39:
[----:B-1----:R1:W2:Y:S02]  /*b500*/  SYNCS.PHASECHK.TRANS64.TRYWAIT P0, [R3+URZ+0xd0], R0 ;  /* 0x0000d000030075a7 */ /* 0x0022a400080011ff */
[----:B--2---:R-:W-:Y:S05]  /*b510*/  @!P0 NANOSLEEP.SYNCS 0x989680 ;  /* 0x009896800000895d */ /* 0x004fea0003900000 */
[----:B------:R-:W2:Y:S02]  /*b520*/  @!P0 SYNCS.PHASECHK.TRANS64 P0, [R3+URZ+0xd0], R0 ;  /* 0x0000d000030085a7 */ /* 0x000ea400080010ff */
[----:B--2---:R-:W-:Y:S05]  /*b530*/  @!P0 BRA `(.L_x_39) ;  /* 0xfffffffc00f08947 */ /* 0x004fea000383ffff */
[----:B------:R-:W-:Y:S05]  /*b540*/  BRA `(.L_x_192) ;  /* 0xffffff6c00a47947 */ /* 0x000fea000383ffff */
.L_x_43:
[----:B------:R-:W-:-:S07]  /*b550*/  MOV R0, UR4 ;  /* 0x0000000400007c02 */ /* 0x000fce0008000f00 */
.L_x_193:
[----:B-1----:R1:W2:Y:S02]  /*b560*/  SYNCS.PHASECHK.TRANS64.TRYWAIT P0, [R0+URZ], R2 ;  /* 0x00000002000075a7 */ /* 0x0022a400080011ff */
[----:B--2---:R-:W-:Y:S05]  /*b570*/  @!P0 NANOSLEEP.SYNCS 0x989680 ;  /* 0x009896800000895d */ /* 0x004fea0003900000 */
[----:B------:R-:W2:Y:S02]  /*b580*/  @!P0 SYNCS.PHASECHK.TRANS64 P0, [R0+URZ], R2 ;  /* 0x00000002000085a7 */ /* 0x000ea400080010ff */
[----:B--2---:R-:W-:Y:S05]  /*b590*/  @!P0 BRA `(.L_x_193) ;  /* 0xfffffffc00f08947 */ /* 0x004fea000383ffff */
[----:B------:R-:W-:Y:S05]  /*b5a0*/  BRA `(.L_x_194) ;  /* 0xffffff7400507947 */ /* 0x000fea000383ffff */
.L_x_44:
[----:B------:R-:W-:-:S07]  /*b5b0*/  MOV R0, UR5 ;  /* 0x0000000500007c02 */ /* 0x000fce0008000f00 */
.L_x_195:
[----:B-1----:R1:W2:Y:S02]  /*b5c0*/  SYNCS.PHASECHK.TRANS64.TRYWAIT P0, [R0+URZ], R3 ;  /* 0x00000003000075a7 */ /* 0x0022a400080011ff */
[----:B--2---:R-:W-:Y:S05]  /*b5d0*/  @!P0 NANOSLEEP.SYNCS 0x989680 ;  /* 0x009896800000895d */ /* 0x004fea0003900000 */
[----:B------:R-:W2:Y:S02]  /*b5e0*/  @!P0 SYNCS.PHASECHK.TRANS64 P0, [R0+URZ], R3 ;  /* 0x00000003000085a7 */ /* 0x000ea400080010ff */
[----:B--2---:R-:W-:Y:S05]  /*b5f0*/  @!P0 BRA `(.L_x_195) ;  /* 0xfffffffc00f08947 */ /* 0x004fea000383ffff */
[----:B------:R-:W-:Y:S05]  /*b600*/  BRA `(.L_x_196) ;  /* 0xffffff74005c7947 */ /* 0x000fea000383ffff */
.L_x_45:
[----:B------:R-:W-:-:S07]  /*b610*/  MOV R0, UR5 ;  /* 0x0000000500007c02 */ /* 0x000fce0008000f00 */
.L_x_197:
[----:B-1----:R1:W2:Y:S02]  /*b620*/  SYNCS.PHASECHK.TRANS64.TRYWAIT P0, [R0+URZ], R3 ;  /* 0x00000003000075a7 */ /* 0x0022a400080011ff */
[----:B--2---:R-:W-:Y:S05]  /*b630*/  @!P0 NANOSLEEP.SYNCS 0x989680 ;  /* 0x009896800000895d */ /* 0x004fea0003900000 */
[----:B------:R-:W2:Y:S02]  /*b640*/  @!P0 SYNCS.PHASECHK.TRANS64 P0, [R0+URZ], R3 ;  /* 0x00000003000085a7 */ /* 0x000ea400080010ff */
[----:B--2---:R-:W-:Y:S05]  /*b650*/  @!P0 BRA `(.L_x_197) ;  /* 0xfffffffc00f08947 */ /* 0x004fea000383ffff */
[----:B------:R-:W-:Y:S05]  /*b660*/  BRA `(.L_x_198) ;  /* 0xffffff7400687947 */ /* 0x000fea000383ffff */
.L_x_46:
[----:B------:R-:W-:-:S07]  /*b670*/  MOV R0, UR5 ;  /* 0x0000000500007c02 */ /* 0x000fce0008000f00 */
.L_x_199:
[----:B-1----:R1:W2:Y:S02]  /*b680*/  SYNCS.PHASECHK.TRANS64.TRYWAIT P0, [R0+URZ], R3 ;  /* 0x00000003000075a7 */ /* 0x0022a400080011ff */
[----:B--2---:R-:W-:Y:S05]  /*b690*/  @!P0 NANOSLEEP.SYNCS 0x989680 ;  /* 0x009896800000895d */ /* 0x004fea0003900000 */
[----:B------:R-:W2:Y:S02]  /*b6a0*/  @!P0 SYNCS.PHASECHK.TRANS64 P0, [R0+URZ], R3 ;  /* 0x00000003000085a7 */ /* 0x000ea400080010ff */
[----:B--2---:R-:W-:Y:S05]  /*b6b0*/  @!P0 BRA `(.L_x_199) ;  /* 0xfffffffc00f08947 */ /* 0x004fea000383ffff */
[----:B------:R-:W-:Y:S05]  /*b6c0*/  BRA `(.L_x_200) ;  /* 0xffffff7400747947 */ /* 0x000fea000383ffff */
.L_x_47:
[----:B------:R-:W-:-:S07]  /*b6d0*/  MOV R0, UR5 ;  /* 0x0000000500007c02 */ /* 0x000fce0008000f00 */
.L_x_201:
[----:B-1----:R1:W2:Y:S02]  /*b6e0*/  SYNCS.PHASECHK.TRANS64.TRYWAIT P0, [R0+URZ], R3 ;  /* 0x00000003000075a7 */ /* 0x0022a400080011ff */
[----:B--2---:R-:W-:Y:S05]  /*b6f0*/  @!P0 NANOSLEEP.SYNCS 0x989680 ;  /* 0x009896800000895d */ /* 0x004fea0003900000 */
[----:B------:R-:W2:Y:S02]  /*b700*/  @!P0 SYNCS.PHASECHK.TRANS64 P0, [R0+URZ], R3 ;  /* 0x00000003000085a7 */ /* 0x000ea400080010ff */
[----:B--2---:R-:W-:Y:S05]  /*b710*/  @!P0 BRA `(.L_x_201) ;  /* 0xfffffffc00f08947 */ /* 0x004fea000383ffff */
[----:B------:R-:W-:Y:S05]  /*b720*/  BRA `(.L_x_202) ;  /* 0xffffff7400807947 */ /* 0x000fea000383ffff */
.L_x_48:
[----:B------:R-:W-:-:S07]  /*b730*/  MOV R0, UR5 ;  /* 0x0000000500007c02 */ /* 0x000fce0008000f00 */
.L_x_203:
[----:B-1----:R1:W2:Y:S02]  /*b740*/  SYNCS.PHASECHK.TRANS64.TRYWAIT P0, [R0+URZ], R3 ;  /* 0x00000003000075a7 */ /* 0x0022a400080011ff */
[----:B--2---:R-:W-:Y:S05]  /*b750*/  @!P0 NANOSLEEP.SYNCS 0x989680 ;  /* 0x009896800000895d */ /* 0x004fea0003900000 */
[----:B------:R-:W2:Y:S02]  /*b760*/  @!P0 SYNCS.PHASECHK.TRANS64 P0, [R0+URZ], R3 ;  /* 0x00000003000085a7 */ /* 0x000ea400080010ff */
[----:B--2---:R-:W-:Y:S05]  /*b770*/  @!P0 BRA `(.L_x_203) ;  /* 0xfffffffc00f08947 */ /* 0x004fea000383ffff */
[----:B------:R-:W-:Y:S05]  /*b780*/  BRA `(.L_x_204) ;  /* 0xffffff74008c7947 */ /* 0x000fea000383ffff */
.L_x_49:
[----:B------:R-:W-:-:S07]  /*b790*/  MOV R0, UR5 ;  /* 0x0000000500007c02 */ /* 0x000fce0008000f00 */
.L_x_205:
[----:B-1----:R1:W2:Y:S02]  /*b7a0*/  SYNCS.PHASECHK.TRANS64.TRYWAIT P0, [R0+URZ], R3 ;  /* 0x00000003000075a7 */ /* 0x0022a400080011ff */
[----:B--2---:R-:W-:Y:S05]  /*b7b0*/  @!P0 NANOSLEEP.SYNCS 0x989680 ;  /* 0x009896800000895d */ /* 0x004fea0003900000 */
[----:B------:R-:W2:Y:S02]  /*b7c0*/  @!P0 SYNCS.PHASECHK.TRANS64 P0, [R0+URZ], R3 ;  /* 0x00000003000085a7 */ /* 0x000ea400080010ff */
[----:B--2---:R-:W-:Y:S05]  /*b7d0*/  @!P0 BRA `(.L_x_205) ;  /* 0xfffffffc00f08947 */ /* 0x004fea000383ffff */
[----:B------:R-:W-:Y:S05]  /*b7e0*/  BRA `(.L_x_206) ;  /* 0xffffff7400987947 */ /* 0x000fea000383ffff */
.L_x_52:
[----:B--2---:R2:W3:Y:S02]  /*b7f0*/  SYNCS.PHASECHK.TRANS64.TRYWAIT P0, [R2+URZ+0x130], R4 ;  /* 0x00013004020075a7 */ /* 0x0044e400080011ff */
[----:B---3--:R-:W-:Y:S05]  /*b800*/  @!P0 NANOSLEEP.SYNCS 0x989680 ;  /* 0x009896800000895d */ /* 0x008fea0003900000 */
[----:B------:R-:W3:Y:S02]  /*b810*/  @!P0 SYNCS.PHASECHK.TRANS64 P0, [R2+URZ+0x130], R4 ;  /* 0x00013004020085a7 */ /* 0x000ee400080010ff */
[----:B---3--:R-:W-:Y:S05]  /*b820*/  @!P0 BRA `(.L_x_52) ;  /* 0xfffffffc00f08947 */ /* 0x008fea000383ffff */
[----:B------:R-:W-:Y:S05]  /*b830*/  BRA `(.L_x_207) ;  /* 0xffffff7400fc7947 */ /* 0x000fea000383ffff */
.L_x_53:
[----:B------:R-:W-:-:S07]  /*b840*/  MOV R2, UR4 ;  /* 0x0000000400027c02 */ /* 0x000fce0008000f00 */
.L_x_208:
[----:B--2---:R2:W3:Y:S02]  /*b850*/  SYNCS.PHASECHK.TRANS64.TRYWAIT P0, [R2+URZ+0xe0], R5 ;  /* 0x0000e005020075a7 */ /* 0x0044e400080011ff */
[----:B---3--:R-:W-:Y:S05]  /*b860*/  @!P0 NANOSLEEP.SYNCS 0x989680 ;  /* 0x009896800000895d */ /* 0x008fea0003900000 */
[----:B------:R-:W3:Y:S02]  /*b870*/  @!P0 SYNCS.PHASECHK.TRANS64 P0, [R2+URZ+0xe0], R5 ;  /* 0x0000e005020085a7 */ /* 0x000ee400080010ff */
[----:B---3--:R-:W-:Y:S05]  /*b880*/  @!P0 BRA `(.L_x_208) ;  /* 0xfffffffc00f08947 */ /* 0x008fea000383ffff */
[----:B------:R-:W-:Y:S05]  /*b890*/  BRA `(.L_x_209) ;  /* 0xffffff78000c7947 */ /* 0x000fea000383ffff */
.L_x_54:
[----:B--2---:R2:W3:Y:S02]  /*b8a0*/  SYNCS.PHASECHK.TRANS64.TRYWAIT P1, [R2+URZ+0xd0], R4 ;  /* 0x0000d004020075a7 */ /* 0x0044e400080211ff */
[----:B---3--:R-:W-:Y:S05]  /*b8b0*/  @!P1 NANOSLEEP.SYNCS 0x989680 ;  /* 0x009896800000995d */ /* 0x008fea0003900000 */
[----:B------:R-:W3:Y:S02]  /*b8c0*/  @!P1 SYNCS.PHASECHK.TRANS64 P1, [R2+URZ+0xd0], R4 ;  /* 0x0000d004020095a7 */ /* 0x000ee400080210ff */
[----:B---3--:R-:W-:Y:S05]  /*b8d0*/  @!P1 BRA `(.L_x_54) ;  /* 0xfffffffc00f09947 */ /* 0x008fea000383ffff */
[----:B------:R-:W-:Y:S05]  /*b8e0*/  BRA `(.L_x_210) ;  /* 0xffffff78003c7947 */ /* 0x000fea000383ffff */
.L_x_57:
[----:B------:R-:W-:-:S07]  /*b8f0*/  MOV R0, UR4 ;  /* 0x0000000400007c02 */ /* 0x000fce0008000f00 */
.L_x_211:
[----:B--2---:R2:W3:Y:S02]  /*b900*/  SYNCS.PHASECHK.TRANS64.TRYWAIT P0, [R0+URZ+0xe0], R2 ;  /* 0x0000e002000075a7 */ /* 0x0044e400080011ff */
[----:B---3--:R-:W-:Y:S05]  /*b910*/  @!P0 NANOSLEEP.SYNCS 0x989680 ;  /* 0x009896800000895d */ /* 0x008fea0003900000 */
[----:B------:R-:W3:Y:S02]  /*b920*/  @!P0 SYNCS.PHASECHK.TRANS64 P0, [R0+URZ+0xe0], R2 ;  /* 0x0000e002000085a7 */ /* 0x000ee400080010ff */
[----:B---3--:R-:W-:Y:S05]  /*b930*/  @!P0 BRA `(.L_x_211) ;  /* 0xfffffffc00f08947 */ /* 0x008fea000383ffff */
[----:B------:R-:W-:Y:S05]  /*b940*/  BRA `(.L_x_56) ;  /* 0xffffff7800907947 */ /* 0x000fea000383ffff */
.L_x_66:
[----:B--2---:R-:W-:-:S04]  /*b950*/  MOV R5, UR5 ;  /* 0x0000000500057c02 */ /* 0x004fc80008000f00 */
[----:B------:R2:W3:Y:S03]  /*b960*/  SYNCS.PHASECHK.TRANS64.TRYWAIT P0, [R5+URZ+0x8], R6 ;  /* 0x00000806050075a7 */ /* 0x0004e600080011ff */
[----:B---3--:R-:W-:Y:S05]  /*b970*/  @!P0 NANOSLEEP.SYNCS 0x989680 ;  /* 0x009896800000895d */ /* 0x008fea0003900000 */
[----:B------:R-:W3:Y:S02]  /*b980*/  @!P0 SYNCS.PHASECHK.TRANS64 P0, [R5+URZ+0x8], R6 ;  /* 0x00000806050085a7 */ /* 0x000ee400080010ff */
[----:B---3--:R-:W-:Y:S05]  /*b990*/  @!P0 BRA `(.L_x_66) ;  /* 0xfffffffc00ec8947 */ /* 0x008fea000383ffff */
[----:B------:R-:W-:Y:S05]  /*b9a0*/  BRA `(.L_x_65) ;  /* 0xffffff7c00487947 */ /* 0x000fea000383ffff */
.L_x_68:
[----:B------:R-:W-:Y:S01]  /*b9b0*/  BSSY B0, `(.L_x_212) ;  /* 0x0000006000007945 */ /* 0x000fe20003800000 */
[----:B------:R-:W-:-:S07]  /*b9c0*/  MOV R15, 0xffffffff ;  /* 0xffffffff000f7802 */ /* 0x000fce0000000f00 */
[----:B-12--5:R-:W-:Y:S05]  /*b9d0*/  WARPSYNC.COLLECTIVE R15, `(.L_x_213) ;  /* 0x000000000f0c7348 */ /* 0x026fea0003c00000 */
[----:B------:R-:W-:Y:S02]  /*b9e0*/  ELECT P6, UR79, PT ;  /* 0x00000000004f782f */ /* 0x000fe400038c0000 */
[----:B------:R-:W-:Y:S01]  /*b9f0*/  MOV R14, UR79 ;  /* 0x0000004f000e7c02 */ /* 0x000fe20008000f00 */
[----:B-12--5:R-:W-:Y:S10]  /*ba00*/  ENDCOLLECTIVE ;  /* 0x000000000000791b */ /* 0x026ff40003800000 */
.L_x_213:
[----:B------:R-:W-:Y:S05]  /*ba10*/  BSYNC B0 ;  /* 0x0000000000007941 */ /* 0x000fea0003800000 */
.L_x_212:
[----:B------:R-:W-:Y:S01]  /*ba20*/  PLOP3.LUT P0, PT, P6, PT, PT, 0x80, 0x8 ;  /* 0x000000000008781c */ /* 0x000fe2000370f070 */
[----:B------:R-:W-:-:S12]  /*ba30*/  BRA `(.L_x_214) ;  /* 0xffffff7c00747947 */ /* 0x000fd8000383ffff */
.L_x_70:
[----:B--2---:R-:W-:-:S04]  /*ba40*/  MOV R0, UR5 ;  /* 0x0000000500007c02 */ /* 0x004fc80008000f00 */
[----:B------:R2:W3:Y:S03]  /*ba50*/  SYNCS.PHASECHK.TRANS64.TRYWAIT P0, [R0+URZ+0x8], R4 ;  /* 0x00000804000075a7 */ /* 0x0004e600080011ff */
[----:B---3--:R-:W-:Y:S05]  /*ba60*/  @!P0 NANOSLEEP.SYNCS 0x989680 ;  /* 0x009896800000895d */ /* 0x008fea0003900000 */
[----:B------:R-:W3:Y:S02]  /*ba70*/  @!P0 SYNCS.PHASECHK.TRANS64 P0, [R0+URZ+0x8], R4 ;  /* 0x00000804000085a7 */ /* 0x000ee400080010ff */
[----:B---3--:R-:W-:Y:S05]  /*ba80*/  @!P0 BRA `(.L_x_70) ;  /* 0xfffffffc00ec8947 */ /* 0x008fea000383ffff */
[----:B------:R-:W-:Y:S05]  /*ba90*/  BRA `(.L_x_69) ;  /* 0xffffff7c00787947 */ /* 0x000fea000383ffff */
.L_x_71:
[----:B-1----:R1:W2:Y:S02]  /*baa0*/  SYNCS.PHASECHK.TRANS64.TRYWAIT P0, [R0+URZ+0xd0], R4 ;  /* 0x0000d004000075a7 */ /* 0x0022a400080011ff */
[----:B--2---:R-:W-:Y:S05]  /*bab0*/  @!P0 NANOSLEEP.SYNCS 0x989680 ;  /* 0x009896800000895d */ /* 0x004fea0003900000 */
[----:B------:R-:W2:Y:S02]  /*bac0*/  @!P0 SYNCS.PHASECHK.TRANS64 P0, [R0+URZ+0xd0], R4 ;  /* 0x0000d004000085a7 */ /* 0x000ea400080010ff */
[----:B--2---:R-:W-:Y:S05]  /*bad0*/  @!P0 BRA `(.L_x_71) ;  /* 0xfffffffc00f08947 */ /* 0x004fea000383ffff */
[----:B------:R-:W-:Y:S05]  /*bae0*/  BRA `(.L_x_215) ;  /* 0xffffff8000647947 */ /* 0x000fea000383ffff */
.L_x_73:
[----:B------:R-:W-:-:S07]  /*baf0*/  MOV R0, UR31 ;  /* 0x0000001f00007c02 */ /* 0x000fce0008000f00 */
.L_x_216:
[----:B-1----:R1:W2:Y:S02]  /*bb00*/  SYNCS.PHASECHK.TRANS64.TRYWAIT P0, [R0+URZ+0x110], R4 ;  /* 0x00011004000075a7 */ /* 0x0022a400080011ff */
[----:B--2---:R-:W-:Y:S05]  /*bb10*/  @!P0 NANOSLEEP.SYNCS 0x989680 ;  /* 0x009896800000895d */ /* 0x004fea0003900000 */
[----:B------:R-:W2:Y:S02]  /*bb20*/  @!P0 SYNCS.PHASECHK.TRANS64 P0, [R0+URZ+0x110], R4 ;  /* 0x00011004000085a7 */ /* 0x000ea400080010ff */
[----:B--2---:R-:W-:Y:S05]  /*bb30*/  @!P0 BRA `(.L_x_216) ;  /* 0xfffffffc00f08947 */ /* 0x004fea000383ffff */
[----:B------:R-:W-:Y:S05]  /*bb40*/  BRA `(.L_x_217) ;  /* 0xffffff8000b07947 */ /* 0x000fea000383ffff */
.L_x_76:
[----:B------:R-:W-:Y:S07]  /*bb50*/  MOV R0, UR5 ;  /* 0x0000000500007c02 */ /* 0x000fee0008000f00 */
.L_x_218:
[----:B-1----:R1:W2:Y:S02]  /*bb60*/  SYNCS.PHASECHK.TRANS64.TRYWAIT P0, [R0+URZ], R4 ;  /* 0x00000004000075a7 */ /* 0x0022a400080011ff */
[----:B--2---:R-:W-:Y:S05]  /*bb70*/  @!P0 NANOSLEEP.SYNCS 0x989680 ;  /* 0x009896800000895d */ /* 0x004fea0003900000 */
[----:B------:R-:W2:Y:S02]  /*bb80*/  @!P0 SYNCS.PHASECHK.TRANS64 P0, [R0+URZ], R4 ;  /* 0x00000004000085a7 */ /* 0x000ea400080010ff */
[----:B--2---:R-:W-:Y:S05]  /*bb90*/  @!P0 BRA `(.L_x_218) ;  /* 0xfffffffc00f08947 */ /* 0x004fea000383ffff */
[----:B------:R-:W-:Y:S05]  /*bba0*/  BRA `(.L_x_75) ;  /* 0xffffff8000c47947 */ /* 0x000fea000383ffff */
.L_x_80:
[----:B-1----:R-:W-:-:S07]  /*bbb0*/  MOV R0, UR4 ;  /* 0x0000000400007c02 */ /* 0x002fce0008000f00 */
.L_x_219:
[----:B-1----:R1:W2:Y:S02]  /*bbc0*/  SYNCS.PHASECHK.TRANS64.TRYWAIT P0, [R0+URZ], R2 ;  /* 0x00000002000075a7 */ /* 0x0022a400080011ff */
[----:B--2---:R-:W-:Y:S05]  /*bbd0*/  @!P0 NANOSLEEP.SYNCS 0x989680 ;  /* 0x009896800000895d */ /* 0x004fea0003900000 */
[----:B------:R-:W2:Y:S02]  /*bbe0*/  @!P0 SYNCS.PHASECHK.TRANS64 P0, [R0+URZ], R2 ;  /* 0x00000002000085a7 */ /* 0x000ea400080010ff */
[----:B--2---:R-:W-:Y:S05]  /*bbf0*/  @!P0 BRA `(.L_x_219) ;  /* 0xfffffffc00f08947 */ /* 0x004fea000383ffff */
[----:B------:R-:W-:Y:S05]  /*bc00*/  BRA `(.L_x_220) ;  /* 0xffffff8400b87947 */ /* 0x000fea000383ffff */
.L_x_81:
[----:B------:R-:W-:-:S07]  /*bc10*/  MOV R0, UR5 ;  /* 0x0000000500007c02 */ /* 0x000fce0008000f00 */
.L_x_221:
[----:B-1----:R1:W2:Y:S02]  /*bc20*/  SYNCS.PHASECHK.TRANS64.TRYWAIT P0, [R0+URZ], R3 ;  /* 0x00000003000075a7 */ /* 0x0022a400080011ff */
[----:B--2---:R-:W-:Y:S05]  /*bc30*/  @!P0 NANOSLEEP.SYNCS 0x989680 ;  /* 0x009896800000895d */ /* 0x004fea0003900000 */
[----:B------:R-:W2:Y:S02]  /*bc40*/  @!P0 SYNCS.PHASECHK.TRANS64 P0, [R0+URZ], R3 ;  /* 0x00000003000085a7 */ /* 0x000ea400080010ff */
[----:B--2---:R-:W-:Y:S05]  /*bc50*/  @!P0 BRA `(.L_x_221) ;  /* 0xfffffffc00f08947 */ /* 0x004fea000383ffff */
[----:B------:R-:W-:Y:S05]  /*bc60*/  BRA `(.L_x_222) ;  /* 0xffffff8400c47947 */ /* 0x000fea000383ffff */
.L_x_82:
[----:B------:R-:W-:-:S07]  /*bc70*/  MOV R0, UR5 ;  /* 0x0000000500007c02 */ /* 0x000fce0008000f00 */
.L_x_223:
[----:B-1----:R1:W2:Y:S02]  /*bc80*/  SYNCS.PHASECHK.TRANS64.TRYWAIT P0, [R0+URZ], R3 ;  /* 0x00000003000075a7 */ /* 0x0022a400080011ff */
[----:B--2---:R-:W-:Y:S05]  /*bc90*/  @!P0 NANOSLEEP.SYNCS 0x989680 ;  /* 0x009896800000895d */ /* 0x004fea0003900000 */
[----:B------:R-:W2:Y:S02]  /*bca0*/  @!P0 SYNCS.PHASECHK.TRANS64 P0, [R0+URZ], R3 ;  /* 0x00000003000085a7 */ /* 0x000ea400080010ff */
[----:B--2---:R-:W-:Y:S05]  /*bcb0*/  @!P0 BRA `(.L_x_223) ;  /* 0xfffffffc00f08947 */ /* 0x004fea000383ffff */
[----:B------:R-:W-:Y:S05]  /*bcc0*/  BRA `(.L_x_224) ;  /* 0xffffff8400d07947 */ /* 0x000fea000383ffff */
.L_x_85:
[----:B------:R-:W-:-:S07]  /*bcd0*/  MOV R0, UR26 ;  /* 0x0000001a00007c02 */ /* 0x000fce0008000f00 */
.L_x_225:
[----:B-1----:R1:W2:Y:S02]  /*bce0*/  SYNCS.PHASECHK.TRANS64.TRYWAIT P1, [R0+URZ+0x150], R2 ;  /* 0x00015002000075a7 */ /* 0x0022a400080211ff */
[----:B--2---:R-:W-:Y:S05]  /*bcf0*/  @!P1 NANOSLEEP.SYNCS 0x989680 ;  /* 0x009896800000995d */ /* 0x004fea0003900000 */
[----:B------:R-:W2:Y:S02]  /*bd00*/  @!P1 SYNCS.PHASECHK.TRANS64 P1, [R0+URZ+0x150], R2 ;  /* 0x00015002000095a7 */ /* 0x000ea400080210ff */
[----:B--2---:R-:W-:Y:S05]  /*bd10*/  @!P1 BRA `(.L_x_225) ;  /* 0xfffffffc00f09947 */ /* 0x004fea000383ffff */
[----:B------:R-:W-:Y:S05]  /*bd20*/  BRA `(.L_x_226) ;  /* 0xffffff88001c7947 */ /* 0x000fea000383ffff */
.L_x_90:
[----:B--2---:R2:W3:Y:S02]  /*bd30*/  SYNCS.PHASECHK.TRANS64.TRYWAIT P0, [R12+URZ+0xd0], R0 ;  /* 0x0000d0000c0075a7 */ /* 0x0044e400080011ff */
[----:B---3--:R-:W-:Y:S05]  /*bd40*/  @!P0 NANOSLEEP.SYNCS 0x989680 ;  /* 0x009896800000895d */ /* 0x008fea0003900000 */
[----:B------:R-:W3:Y:S02]  /*bd50*/  @!P0 SYNCS.PHASECHK.TRANS64 P0, [R12+URZ+0xd0], R0 ;  /* 0x0000d0000c0085a7 */ /* 0x000ee400080010ff */
[----:B---3--:R-:W-:Y:S05]  /*bd60*/  @!P0 BRA `(.L_x_90) ;  /* 0xfffffffc00f08947 */ /* 0x008fea000383ffff */
[----:B------:R-:W-:Y:S05]  /*bd70*/  BRA `(.L_x_227) ;  /* 0xffffff8c00507947 */ /* 0x000fea000383ffff */
.L_x_93:
[----:B--2---:R-:W-:Y:S07]  /*bd80*/  MOV R0, UR21 ;  /* 0x0000001500007c02 */ /* 0x004fee0008000f00 */
.L_x_228:
[----:B--2---:R2:W3:Y:S02]  /*bd90*/  SYNCS.PHASECHK.TRANS64.TRYWAIT P2, [R0+URZ+0xc8], R6 ;  /* 0x0000c806000075a7 */ /* 0x0044e400080411ff */
[----:B---3--:R-:W-:Y:S05]  /*bda0*/  @!P2 NANOSLEEP.SYNCS 0x989680 ;  /* 0x009896800000a95d */ /* 0x008fea0003900000 */
[----:B------:R-:W3:Y:S02]  /*bdb0*/  @!P2 SYNCS.PHASECHK.TRANS64 P2, [R0+URZ+0xc8], R6 ;  /* 0x0000c8060000a5a7 */ /* 0x000ee400080410ff */
[----:B---3--:R-:W-:Y:S05]  /*bdc0*/  @!P2 BRA `(.L_x_228) ;  /* 0xfffffffc00f0a947 */ /* 0x008fea000383ffff */
[----:B------:R-:W-:Y:S05]  /*bdd0*/  BRA `(.L_x_92) ;  /* 0xffffff9000bc7947 */ /* 0x000fea000383ffff */
.L_x_96:
[----:B------:R-:W-:Y:S07]  /*bde0*/  MOV R0, UR21 ;  /* 0x0000001500007c02 */ /* 0x000fee0008000f00 */
.L_x_229:
[----:B--2---:R2:W3:Y:S02]  /*bdf0*/  SYNCS.PHASECHK.TRANS64.TRYWAIT P0, [R0+URZ+0xa0], R10 ;  /* 0x0000a00a000075a7 */ /* 0x0044e400080011ff */
[----:B---3--:R-:W-:Y:S05]  /*be00*/  @!P0 NANOSLEEP.SYNCS 0x989680 ;  /* 0x009896800000895d */ /* 0x008fea0003900000 */
[----:B------:R-:W3:Y:S02]  /*be10*/  @!P0 SYNCS.PHASECHK.TRANS64 P0, [R0+URZ+0xa0], R10 ;  /* 0x0000a00a000085a7 */ /* 0x000ee400080010ff */
[----:B---3--:R-:W-:Y:S05]  /*be20*/  @!P0 BRA `(.L_x_229) ;  /* 0xfffffffc00f08947 */ /* 0x008fea000383ffff */
[----:B------:R-:W-:Y:S05]  /*be30*/  BRA `(.L_x_230) ;  /* 0xffffff9400187947 */ /* 0x000fea000383ffff */
.L_x_97:
[----:B------:R-:W-:Y:S07]  /*be40*/  MOV R0, UR21 ;  /* 0x0000001500007c02 */ /* 0x000fee0008000f00 */
.L_x_231:
[----:B--2---:R2:W3:Y:S02]  /*be50*/  SYNCS.PHASECHK.TRANS64.TRYWAIT P0, [R0+URZ+0xa8], R10 ;  /* 0x0000a80a000075a7 */ /* 0x0044e400080011ff */
[----:B---3--:R-:W-:Y:S05]  /*be60*/  @!P0 NANOSLEEP.SYNCS 0x989680 ;  /* 0x009896800000895d */ /* 0x008fea0003900000 */
[----:B------:R-:W3:Y:S02]  /*be70*/  @!P0 SYNCS.PHASECHK.TRANS64 P0, [R0+URZ+0xa8], R10 ;  /* 0x0000a80a000085a7 */ /* 0x000ee400080010ff */
[----:B---3--:R-:W-:Y:S05]  /*be80*/  @!P0 BRA `(.L_x_231) ;  /* 0xfffffffc00f08947 */ /* 0x008fea000383ffff */
[----:B------:R-:W-:Y:S05]  /*be90*/  BRA `(.L_x_232) ;  /* 0xffffff94006c7947 */ /* 0x000fea000383ffff */
.L_x_98:
[----:B------:R-:W-:Y:S07]  /*bea0*/  MOV R0, UR21 ;  /* 0x0000001500007c02 */ /* 0x000fee0008000f00 */
.L_x_233:
[----:B--2---:R2:W3:Y:S02]  /*beb0*/  SYNCS.PHASECHK.TRANS64.TRYWAIT P0, [R0+URZ+0xb0], R10 ;  /* 0x0000b00a000075a7 */ /* 0x0044e400080011ff */
[----:B---3--:R-:W-:Y:S05]  /*bec0*/  @!P0 NANOSLEEP.SYNCS 0x989680 ;  /* 0x009896800000895d */ /* 0x008fea0003900000 */
[----:B------:R-:W3:Y:S02]  /*bed0*/  @!P0 SYNCS.PHASECHK.TRANS64 P0, [R0+URZ+0xb0], R10 ;  /* 0x0000b00a000085a7 */ /* 0x000ee400080010ff */
[----:B---3--:R-:W-:Y:S05]  /*bee0*/  @!P0 BRA `(.L_x_233) ;  /* 0xfffffffc00f08947 */ /* 0x008fea000383ffff */
[----:B------:R-:W-:Y:S05]  /*bef0*/  BRA `(.L_x_234) ;  /* 0xffffff9400c87947 */ /* 0x000fea000383ffff */
.L_x_99:
[----:B------:R-:W-:Y:S07]  /*bf00*/  MOV R0, UR21 ;  /* 0x0000001500007c02 */ /* 0x000fee0008000f00 */
.L_x_235:
[----:B--2---:R2:W3:Y:S02]  /*bf10*/  SYNCS.PHASECHK.TRANS64.TRYWAIT P0, [R0+URZ+0xb8], R10 ;  /* 0x0000b80a000075a7 */ /* 0x0044e400080011ff */
[----:B---3--:R-:W-:Y:S05]  /*bf20*/  @!P0 NANOSLEEP.SYNCS 0x989680 ;  /* 0x009896800000895d */ /* 0x008fea0003900000 */
[----:B------:R-:W3:Y:S02]  /*bf30*/  @!P0 SYNCS.PHASECHK.TRANS64 P0, [R0+URZ+0xb8], R10 ;  /* 0x0000b80a000085a7 */ /* 0x000ee400080010ff */
[----:B---3--:R-:W-:Y:S05]  /*bf40*/  @!P0 BRA `(.L_x_235) ;  /* 0xfffffffc00f08947 */ /* 0x008fea000383ffff */
[----:B------:R-:W-:Y:S05]  /*bf50*/  BRA `(.L_x_236) ;  /* 0xffffff9800207947 */ /* 0x000fea000383ffff */
.L_x_100:
[----:B------:R-:W-:Y:S07]  /*bf60*/  MOV R0, UR21 ;  /* 0x0000001500007c02 */ /* 0x000fee0008000f00 */
.L_x_237:
[----:B--2---:R2:W3:Y:S02]  /*bf70*/  SYNCS.PHASECHK.TRANS64.TRYWAIT P0, [R0+URZ+0xa0], R9 ;  /* 0x0000a009000075a7 */ /* 0x0044e400080011ff */
[----:B---3--:R-:W-:Y:S05]  /*bf80*/  @!P0 NANOSLEEP.SYNCS 0x989680 ;  /* 0x009896800000895d */ /* 0x008fea0003900000 */
[----:B------:R-:W3:Y:S02]  /*bf90*/  @!P0 SYNCS.PHASECHK.TRANS64 P0, [R0+URZ+0xa0], R9 ;  /* 0x0000a009000085a7 */ /* 0x000ee400080010ff */
[----:B---3--:R-:W-:Y:S05]  /*bfa0*/  @!P0 BRA `(.L_x_237) ;  /* 0xfffffffc00f08947 */ /* 0x008fea000383ffff */
[----:B------:R-:W-:Y:S05]  /*bfb0*/  BRA `(.L_x_238) ;  /* 0xffffff9800807947 */ /* 0x000fea000383ffff */
.L_x_101:
[----:B------:R-:W-:Y:S07]  /*bfc0*/  MOV R0, UR21 ;  /* 0x0000001500007c02 */ /* 0x000fee0008000f00 */
.L_x_239:
[----:B--2---:R2:W3:Y:S02]  /*bfd0*/  SYNCS.PHASECHK.TRANS64.TRYWAIT P0, [R0+URZ+0xa8], R9 ;  /* 0x0000a809000075a7 */ /* 0x0044e400080011ff */
[----:B---3--:R-:W-:Y:S05]  /*bfe0*/  @!P0 NANOSLEEP.SYNCS 0x989680 ;  /* 0x009896800000895d */ /* 0x008fea0003900000 */
[----:B------:R-:W3:Y:S02]  /*bff0*/  @!P0 SYNCS.PHASECHK.TRANS64 P0, [R0+URZ+0xa8], R9 ;  /* 0x0000a809000085a7 */ /* 0x000ee400080010ff */
[----:B---3--:R-:W-:Y:S05]  /*c000*/  @!P0 BRA `(.L_x_239) ;  /* 0xfffffffc00f08947 */ /* 0x008fea000383ffff */
[----:B------:R-:W-:Y:S05]  /*c010*/  BRA `(.L_x_240) ;  /* 0xffffff9800e07947 */ /* 0x000fea000383ffff */
.L_x_102:
[----:B------:R-:W-:Y:S07]  /*c020*/  MOV R0, UR21 ;  /* 0x0000001500007c02 */ /* 0x000fee0008000f00 */
.L_x_241:
[----:B--2---:R2:W3:Y:S02]  /*c030*/  SYNCS.PHASECHK.TRANS64.TRYWAIT P0, [R0+URZ+0xb0], R9 ;  /* 0x0000b009000075a7 */ /* 0x0044e400080011ff */
[----:B---3--:R-:W-:Y:S05]  /*c040*/  @!P0 NANOSLEEP.SYNCS 0x989680 ;  /* 0x009896800000895d */ /* 0x008fea0003900000 */
[----:B------:R-:W3:Y:S02]  /*c050*/  @!P0 SYNCS.PHASECHK.TRANS64 P0, [R0+URZ+0xb0], R9 ;  /* 0x0000b009000085a7 */ /* 0x000ee400080010ff */
[----:B---3--:R-:W-:Y:S05]  /*c060*/  @!P0 BRA `(.L_x_241) ;  /* 0xfffffffc00f08947 */ /* 0x008fea000383ffff */
[----:B------:R-:W-:Y:S05]  /*c070*/  BRA `(.L_x_242) ;  /* 0xffffff9c00407947 */ /* 0x000fea000383ffff */
.L_x_103:
[----:B------:R-:W-:Y:S07]  /*c080*/  MOV R0, UR21 ;  /* 0x0000001500007c02 */ /* 0x000fee0008000f00 */
.L_x_243:
[----:B--2---:R2:W3:Y:S02]  /*c090*/  SYNCS.PHASECHK.TRANS64.TRYWAIT P0, [R0+URZ+0xb8], R9 ;  /* 0x0000b809000075a7 */ /* 0x0044e400080011ff */
[----:B---3--:R-:W-:Y:S05]  /*c0a0*/  @!P0 NANOSLEEP.SYNCS 0x989680 ;  /* 0x009896800000895d */ /* 0x008fea0003900000 */
[----:B------:R-:W3:Y:S02]  /*c0b0*/  @!P0 SYNCS.PHASECHK.TRANS64 P0, [R0+URZ+0xb8], R9 ;  /* 0x0000b809000085a7 */ /* 0x000ee400080010ff */
[----:B---3--:R-:W-:Y:S05]  /*c0c0*/  @!P0 BRA `(.L_x_243) ;  /* 0xfffffffc00f08947 */ /* 0x008fea000383ffff */
[----:B------:R-:W-:Y:S05]  /*c0d0*/  BRA `(.L_x_244) ;  /* 0xffffff9c009c7947 */ /* 0x000fea000383ffff */
.L_x_105:
[----:B------:R-:W-:-:S07]  /*c0e0*/  MOV R0, UR21 ;  /* 0x0000001500007c02 */ /* 0x000fce0008000f00 */
.L_x_245:
[----:B--2---:R2:W4:Y:S02]  /*c0f0*/  SYNCS.PHASECHK.TRANS64.TRYWAIT P0, [R0+URZ+0xa0], R10 ;  /* 0x0000a00a000075a7 */ /* 0x00452400080011ff */
[----:B----4-:R-:W-:Y:S05]  /*c100*/  @!P0 NANOSLEEP.SYNCS 0x989680 ;  /* 0x009896800000895d */ /* 0x010fea0003900000 */
[----:B------:R-:W4:Y:S02]  /*c110*/  @!P0 SYNCS.PHASECHK.TRANS64 P0, [R0+URZ+0xa0], R10 ;  /* 0x0000a00a000085a7 */ /* 0x000f2400080010ff */
[----:B----4-:R-:W-:Y:S05]  /*c120*/  @!P0 BRA `(.L_x_245) ;  /* 0xfffffffc00f08947 */ /* 0x010fea000383ffff */
[----:B------:R-:W-:Y:S05]  /*c130*/  BRA `(.L_x_246) ;  /* 0xffffffa000247947 */ /* 0x000fea000383ffff */
.L_x_106:
[----:B--2---:R-:W-:-:S07]  /*c140*/  MOV R0, UR21 ;  /* 0x0000001500007c02 */ /* 0x004fce0008000f00 */
.L_x_247:
[----:B--2---:R2:W4:Y:S02]  /*c150*/  SYNCS.PHASECHK.TRANS64.TRYWAIT P0, [R0+URZ+0xa8], R10 ;  /* 0x0000a80a000075a7 */ /* 0x00452400080011ff */
[----:B----4-:R-:W-:Y:S05]  /*c160*/  @!P0 NANOSLEEP.SYNCS 0x989680 ;  /* 0x009896800000895d */ /* 0x010fea0003900000 */
[----:B------:R-:W4:Y:S02]  /*c170*/  @!P0 SYNCS.PHASECHK.TRANS64 P0, [R0+URZ+0xa8], R10 ;  /* 0x0000a80a000085a7 */ /* 0x000f2400080010ff */
[----:B----4-:R-:W-:Y:S05]  /*c180*/  @!P0 BRA `(.L_x_247) ;  /* 0xfffffffc00f08947 */ /* 0x010fea000383ffff */
[----:B------:R-:W-:Y:S05]  /*c190*/  BRA `(.L_x_248) ;  /* 0xffffffa000147947 */ /* 0x000fea000383ffff */
.L_x_107:
[----:B------:R-:W-:-:S07]  /*c1a0*/  MOV R2, UR21 ;  /* 0x0000001500027c02 */ /* 0x000fce0008000f00 */
.L_x_249:
[----:B--2---:R2:W4:Y:S02]  /*c1b0*/  SYNCS.PHASECHK.TRANS64.TRYWAIT P0, [R2+URZ+0xb0], R10 ;  /* 0x0000b00a020075a7 */ /* 0x00452400080011ff */
[----:B----4-:R-:W-:Y:S05]  /*c1c0*/  @!P0 NANOSLEEP.SYNCS 0x989680 ;  /* 0x009896800000895d */ /* 0x010fea0003900000 */
[----:B------:R-:W4:Y:S02]  /*c1d0*/  @!P0 SYNCS.PHASECHK.TRANS64 P0, [R2+URZ+0xb0], R10 ;  /* 0x0000b00a020085a7 */ /* 0x000f2400080010ff */
[----:B----4-:R-:W-:Y:S05]  /*c1e0*/  @!P0 BRA `(.L_x_249) ;  /* 0xfffffffc00f08947 */ /* 0x010fea000383ffff */
[----:B------:R-:W-:Y:S05]  /*c1f0*/  BRA `(.L_x_250) ;  /* 0xffffffa000087947 */ /* 0x000fea000383ffff */
.L_x_109:
[----:B--2---:R2:W3:Y:S02]  /*c200*/  SYNCS.PHASECHK.TRANS64.TRYWAIT P0, [R3+URZ+0xd0], R0 ;  /* 0x0000d000030075a7 */ /* 0x0044e400080011ff */
[----:B---3--:R-:W-:Y:S05]  /*c210*/  @!P0 NANOSLEEP.SYNCS 0x989680 ;  /* 0x009896800000895d */ /* 0x008fea0003900000 */
[----:B------:R-:W3:Y:S02]  /*c220*/  @!P0 SYNCS.PHASECHK.TRANS64 P0, [R3+URZ+0xd0], R0 ;  /* 0x0000d000030085a7 */ /* 0x000ee400080010ff */
[----:B---3--:R-:W-:Y:S05]  /*c230*/  @!P0 BRA `(.L_x_109) ;  /* 0xfffffffc00f08947 */ /* 0x008fea000383ffff */
[----:B------:R-:W-:Y:S05]  /*c240*/  BRA `(.L_x_251) ;  /* 0xffffffa000e07947 */ /* 0x000fea000383ffff */
.L_x_120:
[----:B-1----:R-:W-:Y:S04]  /*c250*/  MOV R2, UR43 ;  /* 0x0000002b00027c02 */ /* 0x002fe80008000f00 */
[----:B------:R1:W2:Y:S03]  /*c260*/  SYNCS.PHASECHK.TRANS64.TRYWAIT P0, [R2+URZ+0x80], R3 ;  /* 0x00008003020075a7 */ /* 0x0002a600080011ff */
[----:B--2---:R-:W-:Y:S05]  /*c270*/  @!P0 NANOSLEEP.SYNCS 0x989680 ;  /* 0x009896800000895d */ /* 0x004fea0003900000 */
[----:B------:R-:W2:Y:S02]  /*c280*/  @!P0 SYNCS.PHASECHK.TRANS64 P0, [R2+URZ+0x80], R3 ;  /* 0x00008003020085a7 */ /* 0x000ea400080010ff */
[----:B--2---:R-:W-:Y:S05]  /*c290*/  @!P0 BRA `(.L_x_120) ;  /* 0xfffffffc00ec8947 */ /* 0x004fea000383ffff */
[----:B------:R-:W-:Y:S05]  /*c2a0*/  BRA `(.L_x_119) ;  /* 0xffffffb000307947 */ /* 0x000fea000383ffff */
.L_x_122:
[----:B-1----:R1:W3:Y:S02]  /*c2b0*/  SYNCS.PHASECHK.TRANS64.TRYWAIT P1, [R72+URZ+0xf0], R0 ;  /* 0x0000f000480075a7 */ /* 0x0022e400080211ff */
[----:B---3--:R-:W-:Y:S05]  /*c2c0*/  @!P1 NANOSLEEP.SYNCS 0x989680 ;  /* 0x009896800000995d */ /* 0x008fea0003900000 */
[----:B------:R-:W3:Y:S02]  /*c2d0*/  @!P1 SYNCS.PHASECHK.TRANS64 P1, [R72+URZ+0xf0], R0 ;  /* 0x0000f000480095a7 */ /* 0x000ee400080210ff */
[----:B---3--:R-:W-:Y:S05]  /*c2e0*/  @!P1 BRA `(.L_x_122) ;  /* 0xfffffffc00f09947 */ /* 0x008fea000383ffff */
[----:B------:R-:W-:Y:S05]  /*c2f0*/  BRA `(.L_x_121) ;  /* 0xffffffb000587947 */ /* 0x000fea000383ffff */
.L_x_131:
[----:B-1----:R1:W3:Y:S02]  /*c300*/  SYNCS.PHASECHK.TRANS64.TRYWAIT P0, [R2+URZ+0x80], R0 ;  /* 0x00008000020075a7 */ /* 0x0022e400080011ff */
[----:B---3--:R-:W-:Y:S05]  /*c310*/  @!P0 NANOSLEEP.SYNCS 0x989680 ;  /* 0x009896800000895d */ /* 0x008fea0003900000 */
[----:B------:R-:W3:Y:S02]  /*c320*/  @!P0 SYNCS.PHASECHK.TRANS64 P0, [R2+URZ+0x80], R0 ;  /* 0x00008000020085a7 */ /* 0x000ee400080010ff */
[----:B---3--:R-:W-:Y:S05]  /*c330*/  @!P0 BRA `(.L_x_131) ;  /* 0xfffffffc00f08947 */ /* 0x008fea000383ffff */
[----:B------:R-:W-:Y:S05]  /*c340*/  BRA `(.L_x_130) ;  /* 0xffffffb800047947 */ /* 0x000fea000383ffff */
.L_x_139:
[----:B-1----:R1:W3:Y:S02]  /*c350*/  SYNCS.PHASECHK.TRANS64.TRYWAIT P0, [R6+URZ+0x80], R5 ;  /* 0x00008005060075a7 */ /* 0x0022e400080011ff */
[----:B---3--:R-:W-:Y:S05]  /*c360*/  @!P0 NANOSLEEP.SYNCS 0x989680 ;  /* 0x009896800000895d */ /* 0x008fea0003900000 */
[----:B------:R-:W3:Y:S02]  /*c370*/  @!P0 SYNCS.PHASECHK.TRANS64 P0, [R6+URZ+0x80], R5 ;  /* 0x00008005060085a7 */ /* 0x000ee400080010ff */
[----:B---3--:R-:W-:Y:S05]  /*c380*/  @!P0 BRA `(.L_x_139) ;  /* 0xfffffffc00f08947 */ /* 0x008fea000383ffff */
[----:B------:R-:W-:Y:S05]  /*c390*/  BRA `(.L_x_138) ;  /* 0xffffffbc00d87947 */ /* 0x000fea000383ffff */
.L_x_147:
[----:B-1----:R1:W3:Y:S02]  /*c3a0*/  SYNCS.PHASECHK.TRANS64.TRYWAIT P0, [R0+URZ+0x80], R6 ;  /* 0x00008006000075a7 */ /* 0x0022e400080011ff */
[----:B---3--:R-:W-:Y:S05]  /*c3b0*/  @!P0 NANOSLEEP.SYNCS 0x989680 ;  /* 0x009896800000895d */ /* 0x008fea0003900000 */
[----:B------:R-:W3:Y:S02]  /*c3c0*/  @!P0 SYNCS.PHASECHK.TRANS64 P0, [R0+URZ+0x80], R6 ;  /* 0x00008006000085a7 */ /* 0x000ee400080010ff */
[----:B---3--:R-:W-:Y:S05]  /*c3d0*/  @!P0 BRA `(.L_x_147) ;  /* 0xfffffffc00f08947 */ /* 0x008fea000383ffff */
[----:B------:R-:W-:Y:S05]  /*c3e0*/  BRA `(.L_x_146) ;  /* 0xffffffc400ac7947 */ /* 0x000fea000383ffff */
.L_x_155:
[----:B-1----:R1:W4:Y:S02]  /*c3f0*/  SYNCS.PHASECHK.TRANS64.TRYWAIT P0, [R6+URZ+0x80], R5 ;  /* 0x00008005060075a7 */ /* 0x00232400080011ff */
[----:B----4-:R-:W-:Y:S05]  /*c400*/  @!P0 NANOSLEEP.SYNCS 0x989680 ;  /* 0x009896800000895d */ /* 0x010fea0003900000 */
[----:B------:R-:W4:Y:S02]  /*c410*/  @!P0 SYNCS.PHASECHK.TRANS64 P0, [R6+URZ+0x80], R5 ;  /* 0x00008005060085a7 */ /* 0x000f2400080010ff */
[----:B----4-:R-:W-:Y:S05]  /*c420*/  @!P0 BRA `(.L_x_155) ;  /* 0xfffffffc00f08947 */ /* 0x010fea000383ffff */
[----:B------:R-:W-:Y:S05]  /*c430*/  BRA `(.L_x_154) ;  /* 0xffffffcc008c7947 */ /* 0x000fea000383ffff */
.L_x_163:
[----:B-1----:R1:W4:Y:S02]  /*c440*/  SYNCS.PHASECHK.TRANS64.TRYWAIT P0, [R6+URZ+0x80], R5 ;  /* 0x00008005060075a7 */ /* 0x00232400080011ff */
[----:B----4-:R-:W-:Y:S05]  /*c450*/  @!P0 NANOSLEEP.SYNCS 0x989680 ;  /* 0x009896800000895d */ /* 0x010fea0003900000 */
[----:B------:R-:W4:Y:S02]  /*c460*/  @!P0 SYNCS.PHASECHK.TRANS64 P0, [R6+URZ+0x80], R5 ;  /* 0x00008005060085a7 */ /* 0x000f2400080010ff */
[----:B----4-:R-:W-:Y:S05]  /*c470*/  @!P0 BRA `(.L_x_163) ;  /* 0xfffffffc00f08947 */ /* 0x010fea000383ffff */
[----:B------:R-:W-:Y:S05]  /*c480*/  BRA `(.L_x_162) ;  /* 0xffffffd400787947 */ /* 0x000fea000383ffff */
.L_x_171:
[----:B-1----:R1:W4:Y:S02]  /*c490*/  SYNCS.PHASECHK.TRANS64.TRYWAIT P0, [R6+URZ+0x80], R5 ;  /* 0x00008005060075a7 */ /* 0x00232400080011ff */
[----:B----4-:R-:W-:Y:S05]  /*c4a0*/  @!P0 NANOSLEEP.SYNCS 0x989680 ;  /* 0x009896800000895d */ /* 0x010fea0003900000 */
[----:B------:R-:W4:Y:S02]  /*c4b0*/  @!P0 SYNCS.PHASECHK.TRANS64 P0, [R6+URZ+0x80], R5 ;  /* 0x00008005060085a7 */ /* 0x000f2400080010ff */
[----:B----4-:R-:W-:Y:S05]  /*c4c0*/  @!P0 BRA `(.L_x_171) ;  /* 0xfffffffc00f08947 */ /* 0x010fea000383ffff */
[----:B------:R-:W-:Y:S05]  /*c4d0*/  BRA `(.L_x_170) ;  /* 0xffffffdc005c7947 */ /* 0x000fea000383ffff */
.L_x_179:
[----:B-1----:R1:W3:Y:S02]  /*c4e0*/  SYNCS.PHASECHK.TRANS64.TRYWAIT P0, [R0+URZ+0x80], R77 ;  /* 0x0000804d000075a7 */ /* 0x0022e400080011ff */
[----:B---3--:R-:W-:Y:S05]  /*c4f0*/  @!P0 NANOSLEEP.SYNCS 0x989680 ;  /* 0x009896800000895d */ /* 0x008fea0003900000 */
[----:B------:R-:W3:Y:S02]  /*c500*/  @!P0 SYNCS.PHASECHK.TRANS64 P0, [R0+URZ+0x80], R77 ;  /* 0x0000804d000085a7 */ /* 0x000ee400080010ff */
[----:B---3--:R-:W-:Y:S05]  /*c510*/  @!P0 BRA `(.L_x_179) ;  /* 0xfffffffc00f08947 */ /* 0x008fea000383ffff */
[----:B------:R-:W-:Y:S05]  /*c520*/  BRA `(.L_x_178) ;  /* 0xffffffe400407947 */ /* 0x000fea000383ffff */
        .weak           $__internal_0_$__cuda_sm10x_tcgen05_guardrail_trap_col_being_dealloced_not_returned_by_alloc
        .type           $__internal_0_$__cuda_sm10x_tcgen05_guardrail_trap_col_being_dealloced_not_returned_by_alloc,@function
        .size           $__internal_0_$__cuda_sm10x_tcgen05_guardrail_trap_col_being_dealloced_not_returned_by_alloc,($__internal_1_$__cuda_sm10x_tcgen05_guardrail_trap_phase_invalid_during_alloc - $__internal_0_$__cuda_sm10x_tcgen05_guardrail_trap_col_being_dealloced_not_returned_by_alloc)
$__internal_0_$__cuda_sm10x_tcgen05_guardrail_trap_col_being_dealloced_not_returned_by_alloc:
[----:B------:R-:W-:Y:S05]  /*c530*/  BPT.TRAP 0x1 ;  /* 0x000000040000795c */ /* 0x000fea0000300000 */
[----:B------:R-:W-:-:S04]  /*c540*/  HFMA2 R3, -RZ, RZ, 0, 0 ;  /* 0x00000000ff037431 */ /* 0x000fc800000001ff */
[----:B------:R-:W-:Y:S05]  /*c550*/  RET.REL.NODEC R2 `(_ZN7cutlass13device_kernelINS_4gemm6kernel13GemmUniversalIN4cute5tupleIJiiiiEEENS1_10collective13CollectiveMmaINS1_35MainloopSm100TmaUmmaWarpSpecializedILi8ELi2ELi4ENS5_IJNS4_1CILi2EEENSA_ILi4EEENSA_ILi1EEEEEEEENS5_IJNSA_ILi128EEENSA_ILi256EEENSA_ILi32EEEEEEfNS5_IJlSD_lEEEfSK_NS4_8TiledMMAINS4_8MMA_AtomIJNS4_23SM100_MMA_TF32_2x1SM_SSINS_10tfloat32_tESO_fLi128ELi256ELNS4_4UMMA5MajorE0ELSQ_0ELNSP_7ScaleInE0ELSR_0EEEEEENS4_6LayoutINS5_IJSD_SD_SD_EEENS5_IJNSA_ILi0EEESW_SW_EEEEENS5_IJNS4_10UnderscoreESZ_SZ_EEEEENS4_28SM100_TMA_2SM_LOAD_MULTICASTENS4_14ComposedLayoutINS4_7SwizzleILi3ELi4ELi3EEENS4_18smem_ptr_flag_bitsILi32EEENSU_INS5_IJNSA_ILi8EEESI_EEENS5_IJSI_SD_EEEEEEEvNS4_8identityENS4_18SM100_TMA_2SM_LOADES1C_vS1D_EENS_8epilogue10collective18CollectiveEpilogueINS1G_23Sm100TmaWarpSpecializedILi4ELi2ELi16ELb1ELb0EEEJNS5_IJNSA_ILi64EEESH_SI_EEENS5_IJNSU_IS1L_SD_EENSU_INS5_IJNSA_ILi16EEESB_EEENS5_IJSD_SG_EEEEEEEEfSK_fSK_NS1G_6fusion15FusionCallbacksIS1K_NS1T_17LinearCombinationIffffLNS_15FloatRoundStyleE2EEES1M_S1S_JEEENS4_5SM1004TMEM4LOAD26SM100_TMEM_LOAD_32dp32b16xENS4_13SM90_TMA_LOADENS13_INS14_ILi2ELi4ELi3EEES17_NSU_INS5_IJS18_S1O_EEENS5_IJS1O_SD_EEEEEEENS4_39AutoVectorizingCopyWithAssumedAlignmentILi128EEENS4_14SM90_TMA_STOREES28_S2A_S2A_EEEvvEEEEvNT_6ParamsE) ;  /* 0xffffff3802a87950 */ /* 0x000fea0003c3ffff */
        .weak           $__internal_1_$__cuda_sm10x_tcgen05_guardrail_trap_phase_invalid_during_alloc
        .type           $__internal_1_$__cuda_sm10x_tcgen05_guardrail_trap_phase_invalid_during_alloc,@function
        .size           $__internal_1_$__cuda_sm10x_tcgen05_guardrail_trap_phase_invalid_during_alloc,($__internal_2_$__cuda_sm10x_tcgen05_guardrail_trap_unallocated_columns_being_dealloced - $__internal_1_$__cuda_sm10x_tcgen05_guardrail_trap_phase_invalid_during_alloc)
$__internal_1_$__cuda_sm10x_tcgen05_guardrail_trap_phase_invalid_during_alloc:
[----:B------:R-:W-:Y:S05]  /*c560*/  BPT.TRAP 0x1 ;  /* 0x000000040000795c */ /* 0x000fea0000300000 */
[----:B------:R-:W-:-:S04]  /*c570*/  MOV R5, 0x0 ;  /* 0x0000000000057802 */ /* 0x000fc80000000f00 */
[----:B------:R-:W-:Y:S05]  /*c580*/  RET.REL.NODEC R4 `(_ZN7cutlass13device_kernelINS_4gemm6kernel13GemmUniversalIN4cute5tupleIJiiiiEEENS1_10collective13CollectiveMmaINS1_35MainloopSm100TmaUmmaWarpSpecializedILi8ELi2ELi4ENS5_IJNS4_1CILi2EEENSA_ILi4EEENSA_ILi1EEEEEEEENS5_IJNSA_ILi128EEENSA_ILi256EEENSA_ILi32EEEEEEfNS5_IJlSD_lEEEfSK_NS4_8TiledMMAINS4_8MMA_AtomIJNS4_23SM100_MMA_TF32_2x1SM_SSINS_10tfloat32_tESO_fLi128ELi256ELNS4_4UMMA5MajorE0ELSQ_0ELNSP_7ScaleInE0ELSR_0EEEEEENS4_6LayoutINS5_IJSD_SD_SD_EEENS5_IJNSA_ILi0EEESW_SW_EEEEENS5_IJNS4_10UnderscoreESZ_SZ_EEEEENS4_28SM100_TMA_2SM_LOAD_MULTICASTENS4_14ComposedLayoutINS4_7SwizzleILi3ELi4ELi3EEENS4_18smem_ptr_flag_bitsILi32EEENSU_INS5_IJNSA_ILi8EEESI_EEENS5_IJSI_SD_EEEEEEEvNS4_8identityENS4_18SM100_TMA_2SM_LOADES1C_vS1D_EENS_8epilogue10collective18CollectiveEpilogueINS1G_23Sm100TmaWarpSpecializedILi4ELi2ELi16ELb1ELb0EEEJNS5_IJNSA_ILi64EEESH_SI_EEENS5_IJNSU_IS1L_SD_EENSU_INS5_IJNSA_ILi16EEESB_EEENS5_IJSD_SG_EEEEEEEEfSK_fSK_NS1G_6fusion15FusionCallbacksIS1K_NS1T_17LinearCombinationIffffLNS_15FloatRoundStyleE2EEES1M_S1S_JEEENS4_5SM1004TMEM4LOAD26SM100_TMEM_LOAD_32dp32b16xENS4_13SM90_TMA_LOADENS13_INS14_ILi2ELi4ELi3EEES17_NSU_INS5_IJS18_S1O_EEENS5_IJS1O_SD_EEEEEEENS4_39AutoVectorizingCopyWithAssumedAlignmentILi128EEENS4_14SM90_TMA_STOREES28_S2A_S2A_EEEvvEEEEvNT_6ParamsE) ;  /* 0xffffff38049c7950 */ /* 0x000fea0003c3ffff */
        .weak           $__internal_2_$__cuda_sm10x_tcgen05_guardrail_trap_unallocated_columns_being_dealloced
        .type           $__internal_2_$__cuda_sm10x_tcgen05_guardrail_trap_unallocated_columns_being_dealloced,@function
        .size           $__internal_2_$__cuda_sm10x_tcgen05_guardrail_trap_unallocated_columns_being_dealloced,(.L_x_253 - $__internal_2_$__cuda_sm10x_tcgen05_guardrail_trap_unallocated_columns_being_dealloced)
$__internal_2_$__cuda_sm10x_tcgen05_guardrail_trap_unallocated_columns_being_dealloced:
[----:B------:R-:W-:Y:S05]  /*c590*/  BPT.TRAP 0x1 ;  /* 0x000000040000795c */ /* 0x000fea0000300000 */
[----:B------:R-:W-:-:S04]  /*c5a0*/  HFMA2 R3, -RZ, RZ, 0, 0 ;  /* 0x00000000ff037431 */ /* 0x000fc800000001ff */
[----:B------:R-:W-:Y:S05]  /*c5b0*/  RET.REL.NODEC R2 `(_ZN7cutlass13device_kernelINS_4gemm6kernel13GemmUniversalIN4cute5tupleIJiiiiEEENS1_10collective13CollectiveMmaINS1_35MainloopSm100TmaUmmaWarpSpecializedILi8ELi2ELi4ENS5_IJNS4_1CILi2EEENSA_ILi4EEENSA_ILi1EEEEEEEENS5_IJNSA_ILi128EEENSA_ILi256EEENSA_ILi32EEEEEEfNS5_IJlSD_lEEEfSK_NS4_8TiledMMAINS4_8MMA_AtomIJNS4_23SM100_MMA_TF32_2x1SM_SSINS_10tfloat32_tESO_fLi128ELi256ELNS4_4UMMA5MajorE0ELSQ_0ELNSP_7ScaleInE0ELSR_0EEEEEENS4_6LayoutINS5_IJSD_SD_SD_EEENS5_IJNSA_ILi0EEESW_SW_EEEEENS5_IJNS4_10UnderscoreESZ_SZ_EEEEENS4_28SM100_TMA_2SM_LOAD_MULTICASTENS4_14ComposedLayoutINS4_7SwizzleILi3ELi4ELi3EEENS4_18smem_ptr_flag_bitsILi32EEENSU_INS5_IJNSA_ILi8EEESI_EEENS5_IJSI_SD_EEEEEEEvNS4_8identityENS4_18SM100_TMA_2SM_LOADES1C_vS1D_EENS_8epilogue10collective18CollectiveEpilogueINS1G_23Sm100TmaWarpSpecializedILi4ELi2ELi16ELb1ELb0EEEJNS5_IJNSA_ILi64EEESH_SI_EEENS5_IJNSU_IS1L_SD_EENSU_INS5_IJNSA_ILi16EEESB_EEENS5_IJSD_SG_EEEEEEEEfSK_fSK_NS1G_6fusion15FusionCallbacksIS1K_NS1T_17LinearCombinationIffffLNS_15FloatRoundStyleE2EEES1M_S1S_JEEENS4_5SM1004TMEM4LOAD26SM100_TMEM_LOAD_32dp32b16xENS4_13SM90_TMA_LOADENS13_INS14_ILi2ELi4ELi3EEES17_NSU_INS5_IJS18_S1O_EEENS5_IJS1O_SD_EEEEEEENS4_39AutoVectorizingCopyWithAssumedAlignmentILi128EEENS4_14SM90_TMA_STOREES28_S2A_S2A_EEEvvEEEEvNT_6ParamsE) ;  /* 0xffffff3802907950 */ /* 0x000fea0003c3ffff */
.L_x_252:
[----:B------:R-:W-:-:S00]  /*c5c0*/  BRA `(.L_x_252) ;  /* 0xfffffffc00fc7947 */ /* 0x000fc0000383ffff */
[----:B------:R-:W-:-:S00]  /*c5d0*/  NOP ;  /* 0x0000000000007918 */ /* 0x000fc00000000000 */
        /* <DEDUP_REMOVED lines=10> */
.L_x_253:


//--------------------- .nv.global.init           --------------------------
	.section	.nv.global.init,"aw",@progbits
.nv.global.init:
	.type		$str$27,@object
	.size		$str$27,($str$28 - $str$27)
$str$27:
        /*0000*/ 	.byte	0x28, 0x61, 0x64, 0x64, 0x72, 0x65, 0x73, 0x73, 0x20, 0x26, 0x20, 0x6d, 0x61, 0x73, 0x6b, 0x29
        /*0010*/ 	.byte	0x20, 0x3d, 0x3d, 0x20, 0x30, 0x00
	.type		$str$28,@object
	.size		$str$28,($str$26 - $str$28)
$str$28:
        /*0016*/ 	.byte	0x2f, 0x74, 0x6d, 0x70, 0x2f, 0x63, 0x75, 0x74, 0x6c, 0x61, 0x73, 0x73, 0x5f, 0x73, 0x77, 0x65
        /*0026*/ 	.byte	0x65, 0x70, 0x5f, 0x73, 0x72, 0x63, 0x2f, 0x69, 0x6e, 0x63, 0x6c, 0x75, 0x64, 0x65, 0x2f, 0x63
        /*0036*/ 	.byte	0x75, 0x74, 0x65, 0x2f, 0x70, 0x6f, 0x69, 0x6e, 0x74, 0x65, 0x72, 0x5f, 0x66, 0x6c, 0x61, 0x67
        /*0046*/ 	.byte	0x67, 0x65, 0x64, 0x2e, 0x68, 0x70, 0x70, 0x00
	.type		$str$26,@object
	.size		$str$26,($str$25 - $str$26)
$str$26:
        /*004e*/ 	.byte	0x2f, 0x74, 0x6d, 0x70, 0x2f, 0x63, 0x75, 0x74, 0x6c, 0x61, 0x73, 0x73, 0x5f, 0x73, 0x77, 0x65
        /*005e*/ 	.byte	0x65, 0x70, 0x5f, 0x73, 0x72, 0x63, 0x2f, 0x69, 0x6e, 0x63, 0x6c, 0x75, 0x64, 0x65, 0x2f, 0x63
        /*006e*/ 	.byte	0x75, 0x74, 0x65, 0x2f, 0x61, 0x74, 0x6f, 0x6d, 0x2f, 0x63, 0x6f, 0x70, 0x79, 0x5f, 0x74, 0x72
        /*007e*/ 	.byte	0x61, 0x69, 0x74, 0x73, 0x5f, 0x73, 0x6d, 0x31, 0x30, 0x30, 0x2e, 0x68, 0x70, 0x70, 0x00
	.type		$str$25,@object
	.size		$str$25,(__unnamed_1 - $str$25)
$str$25:
        /*008d*/ 	.byte	0x28, 0x28, 0x75, 0x69, 0x6e, 0x74, 0x33, 0x32, 0x5f, 0x74, 0x28, 0x74, 0x68, 0x72, 0x65, 0x61
        /*009d*/ 	.byte	0x64, 0x49, 0x64, 0x78, 0x2e, 0x78, 0x29, 0x20, 0x2f, 0x20, 0x33, 0x32, 0x29, 0x20, 0x25, 0x20
        /*00ad*/ 	.byte	0x34, 0x29, 0x20, 0x3d, 0x3d, 0x20, 0x28, 0x28, 0x28, 0x74, 0x6d, 0x65, 0x6d, 0x5f, 0x61, 0x64
        /*00bd*/ 	.byte	0x64, 0x72, 0x20, 0x3e, 0x3e, 0x20, 0x31, 0x36, 0x29, 0x20, 0x2f, 0x20, 0x33, 0x32, 0x29, 0x20
        /*00cd*/ 	.byte	0x25, 0x20, 0x34, 0x29, 0x00
	.type		__unnamed_1,@object
	.size		__unnamed_1,(__unnamed_2 - __unnamed_1)
__unnamed_1:
        /*00d2*/ 	.byte	0x61, 0x75, 0x74, 0x6f, 0x20, 0x63, 0x75, 0x74, 0x65, 0x3a, 0x3a, 0x61, 0x73, 0x5f, 0x70, 0x6f
        /* <DEDUP_REMOVED lines=23> */
        /*0252*/ 	.byte	0x3a, 0x3a, 0x43, 0x3c, 0x32, 0x30, 0x34, 0x38, 0x3e, 0x3e, 0x3e, 0x3e, 0x5d, 0x00
	.type		__unnamed_2,@object
	.size		__unnamed_2,(.L_2 - __unnamed_2)
__unnamed_2:
        /* <DEDUP_REMOVED lines=42> */
        /*0500*/ 	.byte	0x3e, 0x5d, 0x00
.L_2:


//--------------------- .nv.shared._ZN7cutlass13device_kernelINS_4gemm6kernel13GemmUniversalIN4cute5tupleIJiiiiEEENS1_10collective13CollectiveMmaINS1_35MainloopSm100TmaUmmaWarpSpecializedILi8ELi2ELi4ENS5_IJNS4_1CILi2EEENSA_ILi4EEENSA_ILi1EEEEEEEENS5_IJNSA_ILi128EEENSA_ILi256EEENSA_ILi32EEEEEEfNS5_IJlSD_lEEEfSK_NS4_8TiledMMAINS4_8MMA_AtomIJNS4_23SM100_MMA_TF32_2x1SM_SSINS_10tfloat32_tESO_fLi128ELi256ELNS4_4UMMA5MajorE0ELSQ_0ELNSP_7ScaleInE0ELSR_0EEEEEENS4_6LayoutINS5_IJSD_SD_SD_EEENS5_IJNSA_ILi0EEESW_SW_EEEEENS5_IJNS4_10UnderscoreESZ_SZ_EEEEENS4_28SM100_TMA_2SM_LOAD_MULTICASTENS4_14ComposedLayoutINS4_7SwizzleILi3ELi4ELi3EEENS4_18smem_ptr_flag_bitsILi32EEENSU_INS5_IJNSA_ILi8EEESI_EEENS5_IJSI_SD_EEEEEEEvNS4_8identityENS4_18SM100_TMA_2SM_LOADES1C_vS1D_EENS_8epilogue10collective18CollectiveEpilogueINS1G_23Sm100TmaWarpSpecializedILi4ELi2ELi16ELb1ELb0EEEJNS5_IJNSA_ILi64EEESH_SI_EEENS5_IJNSU_IS1L_SD_EENSU_INS5_IJNSA_ILi16EEESB_EEENS5_IJSD_SG_EEEEEEEEfSK_fSK_NS1G_6fusion15FusionCallbacksIS1K_NS1T_17LinearCombinationIffffLNS_15FloatRoundStyleE2EEES1M_S1S_JEEENS4_5SM1004TMEM4LOAD26SM100_TMEM_LOAD_32dp32b16xENS4_13SM90_TMA_LOADENS13_INS14_ILi2ELi4ELi3EEES17_NSU_INS5_IJS18_S1O_EEENS5_IJS1O_SD_EEEEEEENS4_39AutoVectorizingCopyWithAssumedAlignmentILi128EEENS4_14SM90_TMA_STOREES28_S2A_S2A_EEEvvEEEEvNT_6ParamsE --------------------------
	.section	.nv.shared._ZN7cutlass13device_kernelINS_4gemm6kernel13GemmUniversalIN4cute5tupleIJiiiiEEENS1_10collective13CollectiveMmaINS1_35MainloopSm100TmaUmmaWarpSpecializedILi8ELi2ELi4ENS5_IJNS4_1CILi2EEENSA_ILi4EEENSA_ILi1EEEEEEEENS5_IJNSA_ILi128EEENSA_ILi256EEENSA_ILi32EEEEEEfNS5_IJlSD_lEEEfSK_NS4_8TiledMMAINS4_8MMA_AtomIJNS4_23SM100_MMA_TF32_2x1SM_SSINS_10tfloat32_tESO_fLi128ELi256ELNS4_4UMMA5MajorE0ELSQ_0ELNSP_7ScaleInE0ELSR_0EEEEEENS4_6LayoutINS5_IJSD_SD_SD_EEENS5_IJNSA_ILi0EEESW_SW_EEEEENS5_IJNS4_10UnderscoreESZ_SZ_EEEEENS4_28SM100_TMA_2SM_LOAD_MULTICASTENS4_14ComposedLayoutINS4_7SwizzleILi3ELi4ELi3EEENS4_18smem_ptr_flag_bitsILi32EEENSU_INS5_IJNSA_ILi8EEESI_EEENS5_IJSI_SD_EEEEEEEvNS4_8identityENS4_18SM100_TMA_2SM_LOADES1C_vS1D_EENS_8epilogue10collective18CollectiveEpilogueINS1G_23Sm100TmaWarpSpecializedILi4ELi2ELi16ELb1ELb0EEEJNS5_IJNSA_ILi64EEESH_SI_EEENS5_IJNSU_IS1L_SD_EENSU_INS5_IJNSA_ILi16EEESB_EEENS5_IJSD_SG_EEEEEEEEfSK_fSK_NS1G_6fusion15FusionCallbacksIS1K_NS1T_17LinearCombinationIffffLNS_15FloatRoundStyleE2EEES1M_S1S_JEEENS4_5SM1004TMEM4LOAD26SM100_TMEM_LOAD_32dp32b16xENS4_13SM90_TMA_LOADENS13_INS14_ILi2ELi4ELi3EEES17_NSU_INS5_IJS18_S1O_EEENS5_IJS1O_SD_EEEEEEENS4_39AutoVectorizingCopyWithAssumedAlignmentILi128EEENS4_14SM90_TMA_STOREES28_S2A_S2A_EEEvvEEEEvNT_6ParamsE,"aw",@nobits
	.sectionflags	@""
	.align	16
	.zero		1024


//--------------------- .nv.shared.reserved.0     --------------------------
	.section	.nv.shared.reserved.0,"aw",@nobits
	.weak		__nv_reservedSMEM_offset_0_alias
	.size		__nv_reservedSMEM_offset_0_alias, 0, 64
	.other		__nv_reservedSMEM_offset_0_alias,@"STO_CUDA_RESERVED_SHARED STV_DEFAULT"
__nv_reservedSMEM_offset_0_alias:
	.zero		0
.nv.shared.reserved.0:
	.zero		64
	.weak		__nv_reservedSMEM_tcgen05_partition
	.type		__nv_reservedSMEM_tcgen05_partition,@object
	.size		__nv_reservedSMEM_tcgen05_partition,(.L_0 - __nv_reservedSMEM_tcgen05_partition)
__nv_reservedSMEM_tcgen05_partition:
	.zero		32
.L_0:


//--------------------- .nv.global                --------------------------
	.section	.nv.global,"aw",@nobits
.nv.global:
	.type		_ZN40_INTERNAL_aae00cbf_4_k_cu_1c0c5cd8_190114cute1_E,@object
	.size		_ZN40_INTERNAL_aae00cbf_4_k_cu_1c0c5cd8_190114cute1_E,(_ZN40_INTERNAL_aae00cbf_4_k_cu_1c0c5cd8_190114cuda3std3__45__cpo6cbeginE - _ZN40_INTERNAL_aae00cbf_4_k_cu_1c0c5cd8_190114cute1_E)
_ZN40_INTERNAL_aae00cbf_4_k_cu_1c0c5cd8_190114cute1_E:
	.zero		1
	.type		_ZN40_INTERNAL_aae00cbf_4_k_cu_1c0c5cd8_190114cuda3std3__45__cpo6cbeginE,@object
	.size		_ZN40_INTERNAL_aae00cbf_4_k_cu_1c0c5cd8_190114cuda3std3__45__cpo6cbeginE,(_ZN40_INTERNAL_aae00cbf_4_k_cu_1c0c5cd8_190114cuda3std3__48in_placeE - _ZN40_INTERNAL_aae00cbf_4_k_cu_1c0c5cd8_190114cuda3std3__45__cpo6cbeginE)
_ZN40_INTERNAL_aae00cbf_4_k_cu_1c0c5cd8_190114cuda3std3__45__cpo6cbeginE:
	.zero		1
	.type		_ZN40_INTERNAL_aae00cbf_4_k_cu_1c0c5cd8_190114cuda3std3__48in_placeE,@object
	.size		_ZN40_INTERNAL_aae00cbf_4_k_cu_1c0c5cd8_190114cuda3std3__48in_placeE,(_ZN40_INTERNAL_aae00cbf_4_k_cu_1c0c5cd8_190114cuda3std6ranges3__45__cpo9iter_moveE - _ZN40_INTERNAL_aae00cbf_4_k_cu_1c0c5cd8_190114cuda3std3__48in_placeE)
_ZN40_INTERNAL_aae00cbf_4_k_cu_1c0c5cd8_190114cuda3std3__48in_placeE:
	.zero		1
	.type		_ZN40_INTERNAL_aae00cbf_4_k_cu_1c0c5cd8_190114cuda3std6ranges3__45__cpo9iter_moveE,@object
	.size		_ZN40_INTERNAL_aae00cbf_4_k_cu_1c0c5cd8_190114cuda3std6ranges3__45__cpo9iter_moveE,(_ZN40_INTERNAL_aae00cbf_4_k_cu_1c0c5cd8_190114cuda3std3__45__cpo5beginE - _ZN40_INTERNAL_aae00cbf_4_k_cu_1c0c5cd8_190114cuda3std6ranges3__45__cpo9iter_moveE)
_ZN40_INTERNAL_aae00cbf_4_k_cu_1c0c5cd8_190114cuda3std6ranges3__45__cpo9iter_moveE:
	.zero		1
	.type		_ZN40_INTERNAL_aae00cbf_4_k_cu_1c0c5cd8_190114cuda3std3__45__cpo5beginE,@object
	.size		_ZN40_INTERNAL_aae00cbf_4_k_cu_1c0c5cd8_190114cuda3std3__45__cpo5beginE,(_ZN40_INTERNAL_aae00cbf_4_k_cu_1c0c5cd8_190114cuda3std3__442_GLOBAL__N__aae00cbf_4_k_cu_1c0c5cd8_190116ignoreE - _ZN40_INTERNAL_aae00cbf_4_k_cu_1c0c5cd8_190114cuda3std3__45__cpo5beginE)
_ZN40_INTERNAL_aae00cbf_4_k_cu_1c0c5cd8_190114cuda3std3__45__cpo5beginE:
	.zero		1
	.type		_ZN40_INTERNAL_aae00cbf_4_k_cu_1c0c5cd8_190114cuda3std3__442_GLOBAL__N__aae00cbf_4_k_cu_1c0c5cd8_190116ignoreE,@object
	.size		_ZN40_INTERNAL_aae00cbf_4_k_cu_1c0c5cd8_190114cuda3std3__442_GLOBAL__N__aae00cbf_4_k_cu_1c0c5cd8_190116ignoreE,(_ZN40_INTERNAL_aae00cbf_4_k_cu_1c0c5cd8_190114cute7productE - _ZN40_INTERNAL_aae00cbf_4_k_cu_1c0c5cd8_190114cuda3std3__442_GLOBAL__N__aae00cbf_4_k_cu_1c0c5cd8_190116ignoreE)
_ZN40_INTERNAL_aae00cbf_4_k_cu_1c0c5cd8_190114cuda3std3__442_GLOBAL__N__aae00cbf_4_k_cu_1c0c5cd8_190116ignoreE:
	.zero		1
	.type		_ZN40_INTERNAL_aae00cbf_4_k_cu_1c0c5cd8_190114cute7productE,@object
	.size		_ZN40_INTERNAL_aae00cbf_4_k_cu_1c0c5cd8_190114cute7productE,(_ZN40_INTERNAL_aae00cbf_4_k_cu_1c0c5cd8_190114cuda3std3__45__cpo3endE - _ZN40_INTERNAL_aae00cbf_4_k_cu_1c0c5cd8_190114cute7productE)
_ZN40_INTERNAL_aae00cbf_4_k_cu_1c0c5cd8_190114cute7productE:
	.zero		1
	.type		_ZN40_INTERNAL_aae00cbf_4_k_cu_1c0c5cd8_190114cuda3std3__45__cpo3endE,@object
	.size		_ZN40_INTERNAL_aae00cbf_4_k_cu_1c0c5cd8_190114cuda3std3__45__cpo3endE,(_ZN40_INTERNAL_aae00cbf_4_k_cu_1c0c5cd8_190114cuda3std3__419piecewise_constructE - _ZN40_INTERNAL_aae00cbf_4_k_cu_1c0c5cd8_190114cuda3std3__45__cpo3endE)
_ZN40_INTERNAL_aae00cbf_4_k_cu_1c0c5cd8_190114cuda3std3__45__cpo3endE:
	.zero		1
	.type		_ZN40_INTERNAL_aae00cbf_4_k_cu_1c0c5cd8_190114cuda3std3__419piecewise_constructE,@object
	.size		_ZN40_INTERNAL_aae00cbf_4_k_cu_1c0c5cd8_190114cuda3std3__419piecewise_constructE,(_ZN40_INTERNAL_aae00cbf_4_k_cu_1c0c5cd8_190114cuda3std3__45__cpo4cendE - _ZN40_INTERNAL_aae00cbf_4_k_cu_1c0c5cd8_190114cuda3std3__419piecewise_constructE)
_ZN40_INTERNAL_aae00cbf_4_k_cu_1c0c5cd8_190114cuda3std3__419piecewise_constructE:
	.zero		1
	.type		_ZN40_INTERNAL_aae00cbf_4_k_cu_1c0c5cd8_190114cuda3std3__45__cpo4cendE,@object
	.size		_ZN40_INTERNAL_aae00cbf_4_k_cu_1c0c5cd8_190114cuda3std3__45__cpo4cendE,(_ZN40_INTERNAL_aae00cbf_4_k_cu_1c0c5cd8_190114cuda3std6ranges3__45__cpo4swapE - _ZN40_INTERNAL_aae00cbf_4_k_cu_1c0c5cd8_190114cuda3std3__45__cpo4cendE)
_ZN40_INTERNAL_aae00cbf_4_k_cu_1c0c5cd8_190114cuda3std3__45__cpo4cendE:
	.zero		1
	.type		_ZN40_INTERNAL_aae00cbf_4_k_cu_1c0c5cd8_190114cuda3std6ranges3__45__cpo4swapE,@object
	.size		_ZN40_INTERNAL_aae00cbf_4_k_cu_1c0c5cd8_190114cuda3std6ranges3__45__cpo4swapE,(.L_10 - _ZN40_INTERNAL_aae00cbf_4_k_cu_1c0c5cd8_190114cuda3std6ranges3__45__cpo4swapE)
_ZN40_INTERNAL_aae00cbf_4_k_cu_1c0c5cd8_190114cuda3std6ranges3__45__cpo4swapE:
	.zero		1
.L_10:


//--------------------- .nv.constant0._ZN7cutlass13device_kernelINS_4gemm6kernel13GemmUniversalIN4cute5tupleIJiiiiEEENS1_10collective13CollectiveMmaINS1_35MainloopSm100TmaUmmaWarpSpecializedILi8ELi2ELi4ENS5_IJNS4_1CILi2EEENSA_ILi4EEENSA_ILi1EEEEEEEENS5_IJNSA_ILi128EEENSA_ILi256EEENSA_ILi32EEEEEEfNS5_IJlSD_lEEEfSK_NS4_8TiledMMAINS4_8MMA_AtomIJNS4_23SM100_MMA_TF32_2x1SM_SSINS_10tfloat32_tESO_fLi128ELi256ELNS4_4UMMA5MajorE0ELSQ_0ELNSP_7ScaleInE0ELSR_0EEEEEENS4_6LayoutINS5_IJSD_SD_SD_EEENS5_IJNSA_ILi0EEESW_SW_EEEEENS5_IJNS4_10UnderscoreESZ_SZ_EEEEENS4_28SM100_TMA_2SM_LOAD_MULTICASTENS4_14ComposedLayoutINS4_7SwizzleILi3ELi4ELi3EEENS4_18smem_ptr_flag_bitsILi32EEENSU_INS5_IJNSA_ILi8EEESI_EEENS5_IJSI_SD_EEEEEEEvNS4_8identityENS4_18SM100_TMA_2SM_LOADES1C_vS1D_EENS_8epilogue10collective18CollectiveEpilogueINS1G_23Sm100TmaWarpSpecializedILi4ELi2ELi16ELb1ELb0EEEJNS5_IJNSA_ILi64EEESH_SI_EEENS5_IJNSU_IS1L_SD_EENSU_INS5_IJNSA_ILi16EEESB_EEENS5_IJSD_SG_EEEEEEEEfSK_fSK_NS1G_6fusion15FusionCallbacksIS1K_NS1T_17LinearCombinationIffffLNS_15FloatRoundStyleE2EEES1M_S1S_JEEENS4_5SM1004TMEM4LOAD26SM100_TMEM_LOAD_32dp32b16xENS4_13SM90_TMA_LOADENS13_INS14_ILi2ELi4ELi3EEES17_NSU_INS5_IJS18_S1O_EEENS5_IJS1O_SD_EEEEEEENS4_39AutoVectorizingCopyWithAssumedAlignmentILi128EEENS4_14SM90_TMA_STOREES28_S2A_S2A_EEEvvEEEEvNT_6ParamsE --------------------------
	.section	.nv.constant0._ZN7cutlass13device_kernelINS_4gemm6kernel13GemmUniversalIN4cute5tupleIJiiiiEEENS1_10collective13CollectiveMmaINS1_35MainloopSm100TmaUmmaWarpSpecializedILi8ELi2ELi4ENS5_IJNS4_1CILi2EEENSA_ILi4EEENSA_ILi1EEEEEEEENS5_IJNSA_ILi128EEENSA_ILi256EEENSA_ILi32EEEEEEfNS5_IJlSD_lEEEfSK_NS4_8TiledMMAINS4_8MMA_AtomIJNS4_23SM100_MMA_TF32_2x1SM_SSINS_10tfloat32_tESO_fLi128ELi256ELNS4_4UMMA5MajorE0ELSQ_0ELNSP_7ScaleInE0ELSR_0EEEEEENS4_6LayoutINS5_IJSD_SD_SD_EEENS5_IJNSA_ILi0EEESW_SW_EEEEENS5_IJNS4_10UnderscoreESZ_SZ_EEEEENS4_28SM100_TMA_2SM_LOAD_MULTICASTENS4_14ComposedLayoutINS4_7SwizzleILi3ELi4ELi3EEENS4_18smem_ptr_flag_bitsILi32EEENSU_INS5_IJNSA_ILi8EEESI_EEENS5_IJSI_SD_EEEEEEEvNS4_8identityENS4_18SM100_TMA_2SM_LOADES1C_vS1D_EENS_8epilogue10collective18CollectiveEpilogueINS1G_23Sm100TmaWarpSpecializedILi4ELi2ELi16ELb1ELb0EEEJNS5_IJNSA_ILi64EEESH_SI_EEENS5_IJNSU_IS1L_SD_EENSU_INS5_IJNSA_ILi16EEESB_EEENS5_IJSD_SG_EEEEEEEEfSK_fSK_NS1G_6fusion15FusionCallbacksIS1K_NS1T_17LinearCombinationIffffLNS_15FloatRoundStyleE2EEES1M_S1S_JEEENS4_5SM1004TMEM4LOAD26SM100_TMEM_LOAD_32dp32b16xENS4_13SM90_TMA_LOADENS13_INS14_ILi2ELi4ELi3EEES17_NSU_INS5_IJS18_S1O_EEENS5_IJS1O_SD_EEEEEEENS4_39AutoVectorizingCopyWithAssumedAlignmentILi128EEENS4_14SM90_TMA_STOREES28_S2A_S2A_EEEvvEEEEvNT_6ParamsE,"a",@progbits
	.sectionflags	@""
	.align	4
.nv.constant0._ZN7cutlass13device_kernelINS_4gemm6kernel13GemmUniversalIN4cute5tupleIJiiiiEEENS1_10collective13CollectiveMmaINS1_35MainloopSm100TmaUmmaWarpSpecializedILi8ELi2ELi4ENS5_IJNS4_1CILi2EEENSA_ILi4EEENSA_ILi1EEEEEEEENS5_IJNSA_ILi128EEENSA_ILi256EEENSA_ILi32EEEEEEfNS5_IJlSD_lEEEfSK_NS4_8TiledMMAINS4_8MMA_AtomIJNS4_23SM100_MMA_TF32_2x1SM_SSINS_10tfloat32_tESO_fLi128ELi256ELNS4_4UMMA5MajorE0ELSQ_0ELNSP_7ScaleInE0ELSR_0EEEEEENS4_6LayoutINS5_IJSD_SD_SD_EEENS5_IJNSA_ILi0EEESW_SW_EEEEENS5_IJNS4_10UnderscoreESZ_SZ_EEEEENS4_28SM100_TMA_2SM_LOAD_MULTICASTENS4_14ComposedLayoutINS4_7SwizzleILi3ELi4ELi3EEENS4_18smem_ptr_flag_bitsILi32EEENSU_INS5_IJNSA_ILi8EEESI_EEENS5_IJSI_SD_EEEEEEEvNS4_8identityENS4_18SM100_TMA_2SM_LOADES1C_vS1D_EENS_8epilogue10collective18CollectiveEpilogueINS1G_23Sm100TmaWarpSpecializedILi4ELi2ELi16ELb1ELb0EEEJNS5_IJNSA_ILi64EEESH_SI_EEENS5_IJNSU_IS1L_SD_EENSU_INS5_IJNSA_ILi16EEESB_EEENS5_IJSD_SG_EEEEEEEEfSK_fSK_NS1G_6fusion15FusionCallbacksIS1K_NS1T_17LinearCombinationIffffLNS_15FloatRoundStyleE2EEES1M_S1S_JEEENS4_5SM1004TMEM4LOAD26SM100_TMEM_LOAD_32dp32b16xENS4_13SM90_TMA_LOADENS13_INS14_ILi2ELi4ELi3EEES17_NSU_INS5_IJS18_S1O_EEENS5_IJS1O_SD_EEEEEEENS4_39AutoVectorizingCopyWithAssumedAlignmentILi128EEENS4_14SM90_TMA_STOREES28_S2A_S2A_EEEvvEEEEvNT_6ParamsE:
	.zero		2944


//--------------------- SYMBOLS --------------------------

	.type		.nv.reservedSmem.offset0,@object
	.size		.nv.reservedSmem.offset0,0x4
	.type		.nv.reservedSmem.cap,@object
	.size		.nv.reservedSmem.cap,0x4
	.type		__assertfail,@function
